// auto-generated by cutlass_sweep.gemm — config: {"arch": "sm_90", "cluster_m": 1, "cluster_n": 1, "dtype": "e4m3", "dtype_b": "e4m3", "layout": "nt", "stages": 0, "tile_k": 256, "tile_m": 256, "tile_n": 128}
#include "cutlass/cutlass.h"
#include "cutlass/gemm/collective/collective_builder.hpp"
#include "cutlass/gemm/device/gemm_universal_adapter.h"
#include "cutlass/gemm/kernel/gemm_universal.hpp"
#include "cutlass/epilogue/collective/collective_builder.hpp"

using ElemA = cutlass::float_e4m3_t;
using ElemB = cutlass::float_e4m3_t;
using ElemCD = cutlass::float_e4m3_t;
using Acc  = float;
using TileShape    = cute::Shape<cute::_256, cute::_128, cute::_256>;
using ClusterShape = cute::Shape<cute::_1, cute::_1, cute::_1>;

using CollectiveEpilogue = typename cutlass::epilogue::collective::CollectiveBuilder<
    cutlass::arch::Sm90, cutlass::arch::OpClassTensorOp,
    TileShape, ClusterShape,
    cutlass::epilogue::collective::EpilogueTileAuto,
    Acc, Acc,
    ElemCD, cutlass::layout::RowMajor, 128 / cutlass::sizeof_bits<ElemCD>::value,
    ElemCD, cutlass::layout::RowMajor, 128 / cutlass::sizeof_bits<ElemCD>::value,
    cutlass::epilogue::collective::EpilogueScheduleAuto
  >::CollectiveOp;

using CollectiveMainloop = typename cutlass::gemm::collective::CollectiveBuilder<
    cutlass::arch::Sm90, cutlass::arch::OpClassTensorOp,
    ElemA, cutlass::layout::RowMajor, 128 / cutlass::sizeof_bits<ElemA>::value,
    ElemB, cutlass::layout::ColumnMajor, 128 / cutlass::sizeof_bits<ElemB>::value,
    Acc,
    TileShape, ClusterShape,
    cutlass::gemm::collective::StageCountAutoCarveout<static_cast<int>(sizeof(typename CollectiveEpilogue::SharedStorage))>,
    cutlass::gemm::collective::KernelScheduleAuto
  >::CollectiveOp;

using GemmKernel = cutlass::gemm::kernel::GemmUniversal<
    cute::Shape<int,int,int,int>,
    CollectiveMainloop,
    CollectiveEpilogue
>;
using Gemm = cutlass::gemm::device::GemmUniversalAdapter<GemmKernel>;

// Force the device kernel symbol into the cubin without needing a host main.
auto* _anchor = &cutlass::device_kernel<GemmKernel>;


// ===== COMPILED SASS (sm_90a) =====

	.target	sm_90a

	.elftype	@"ET_EXEC"


//--------------------- .note.nv.tkinfo           --------------------------
	.section	.note.nv.tkinfo,"",@"SHT_NOTE"
	.sectionflags	@"SHF_NOTE_NV_TKINFO"
	.tkinfo
        /*0018*/ 	.word	0x00000002
        /*0030*/ 	.string	""
        /*0030*/ 	.string	"ptxas"
        /*0030*/ 	.string	"Cuda compilation tools, release 13.0, V13.0.88"
        /*0030*/ 	.string	"Build cuda_13.0.r13.0/compiler.36424714_0"
        /*0030*/ 	.string	"-arch sm_90a -m 64 "



//--------------------- .note.nv.cuinfo           --------------------------
	.section	.note.nv.cuinfo,"",@"SHT_NOTE"
	.sectionflags	@"SHF_NOTE_NV_CUINFO"
        /*0018*/ 	.short	0x0002
        /*001a*/ 	.short	0x005a
        /*001c*/ 	.short	0x0082
	.zero		2


//--------------------- .nv.info                  --------------------------
	.section	.nv.info,"",@"SHT_CUDA_INFO"
	.align	4


	//----- nvinfo : EIATTR_REGCOUNT
	.align		4
        /*0000*/ 	.byte	0x04, 0x2f
        /*0002*/ 	.short	(.L_12 - .L_11)
	.align		4
.L_11:
        /*0004*/ 	.word	index@(_ZN7cutlass13device_kernelINS_4gemm6kernel13GemmUniversalIN4cute5tupleIJiiiiEEENS1_10collective13CollectiveMmaINS1_37MainloopSm90TmaGmmaWarpSpecializedFP8ILi2ENS5_IJNS4_1CILi1EEESB_SB_EEENS1_35KernelTmaWarpSpecializedCooperativeEEENS5_IJNSA_ILi256EEENSA_ILi128EEESF_EEENS_12float_e4m3_tENS5_IJlSB_lEEESI_SJ_NS4_8TiledMMAINS4_8MMA_AtomIJNS4_4SM904GMMA31MMA_64x128x32_F32E4M3E4M3_SS_TNILNSN_7ScaleInE1ELSP_1EEEEEENS4_6LayoutINS5_IJNSA_ILi2EEESB_SB_EEENS5_IJSB_NSA_ILi0EEESV_EEEEENS5_IJNS4_10UnderscoreESY_SY_EEEEENS4_13SM90_TMA_LOADENS4_14ComposedLayoutINS4_7SwizzleILi3ELi4ELi3EEENS4_18smem_ptr_flag_bitsILi8EEENSS_INS5_IJNSA_ILi8EEESG_EEENS5_IJSG_SB_EEEEEEEvNS4_8identityES11_S1B_vS1C_EENS_8epilogue10collective6detail29Sm90TmaWarpSpecializedAdapterINS1F_15DefaultEpilogueISI_SJ_SJ_NS1E_6thread17LinearCombinationISI_Li1EffLNS1J_9ScaleType4KindE0ELNS_15FloatRoundStyleE2ESI_EENS1_15EpilogueDefaultEEEEEvvEEEEvNT_6ParamsE)
        /*0008*/ 	.word	0x000000a8


	//----- nvinfo : EIATTR_FRAME_SIZE
	.align		4
.L_12:
        /*000c*/ 	.byte	0x04, 0x11
        /*000e*/ 	.short	(.L_14 - .L_13)
	.align		4
.L_13:
        /*0010*/ 	.word	index@(_ZN7cutlass13device_kernelINS_4gemm6kernel13GemmUniversalIN4cute5tupleIJiiiiEEENS1_10collective13CollectiveMmaINS1_37MainloopSm90TmaGmmaWarpSpecializedFP8ILi2ENS5_IJNS4_1CILi1EEESB_SB_EEENS1_35KernelTmaWarpSpecializedCooperativeEEENS5_IJNSA_ILi256EEENSA_ILi128EEESF_EEENS_12float_e4m3_tENS5_IJlSB_lEEESI_SJ_NS4_8TiledMMAINS4_8MMA_AtomIJNS4_4SM904GMMA31MMA_64x128x32_F32E4M3E4M3_SS_TNILNSN_7ScaleInE1ELSP_1EEEEEENS4_6LayoutINS5_IJNSA_ILi2EEESB_SB_EEENS5_IJSB_NSA_ILi0EEESV_EEEEENS5_IJNS4_10UnderscoreESY_SY_EEEEENS4_13SM90_TMA_LOADENS4_14ComposedLayoutINS4_7SwizzleILi3ELi4ELi3EEENS4_18smem_ptr_flag_bitsILi8EEENSS_INS5_IJNSA_ILi8EEESG_EEENS5_IJSG_SB_EEEEEEEvNS4_8identityES11_S1B_vS1C_EENS_8epilogue10collective6detail29Sm90TmaWarpSpecializedAdapterINS1F_15DefaultEpilogueISI_SJ_SJ_NS1E_6thread17LinearCombinationISI_Li1EffLNS1J_9ScaleType4KindE0ELNS_15FloatRoundStyleE2ESI_EENS1_15EpilogueDefaultEEEEEvvEEEEvNT_6ParamsE)
        /*0014*/ 	.word	0x000000f0


	//----- nvinfo : EIATTR_MIN_STACK_SIZE
	.align		4
.L_14:
        /*0018*/ 	.byte	0x04, 0x12
        /*001a*/ 	.short	(.L_16 - .L_15)
	.align		4
.L_15:
        /*001c*/ 	.word	index@(_ZN7cutlass13device_kernelINS_4gemm6kernel13GemmUniversalIN4cute5tupleIJiiiiEEENS1_10collective13CollectiveMmaINS1_37MainloopSm90TmaGmmaWarpSpecializedFP8ILi2ENS5_IJNS4_1CILi1EEESB_SB_EEENS1_35KernelTmaWarpSpecializedCooperativeEEENS5_IJNSA_ILi256EEENSA_ILi128EEESF_EEENS_12float_e4m3_tENS5_IJlSB_lEEESI_SJ_NS4_8TiledMMAINS4_8MMA_AtomIJNS4_4SM904GMMA31MMA_64x128x32_F32E4M3E4M3_SS_TNILNSN_7ScaleInE1ELSP_1EEEEEENS4_6LayoutINS5_IJNSA_ILi2EEESB_SB_EEENS5_IJSB_NSA_ILi0EEESV_EEEEENS5_IJNS4_10UnderscoreESY_SY_EEEEENS4_13SM90_TMA_LOADENS4_14ComposedLayoutINS4_7SwizzleILi3ELi4ELi3EEENS4_18smem_ptr_flag_bitsILi8EEENSS_INS5_IJNSA_ILi8EEESG_EEENS5_IJSG_SB_EEEEEEEvNS4_8identityES11_S1B_vS1C_EENS_8epilogue10collective6detail29Sm90TmaWarpSpecializedAdapterINS1F_15DefaultEpilogueISI_SJ_SJ_NS1E_6thread17LinearCombinationISI_Li1EffLNS1J_9ScaleType4KindE0ELNS_15FloatRoundStyleE2ESI_EENS1_15EpilogueDefaultEEEEEvvEEEEvNT_6ParamsE)
        /*0020*/ 	.word	0x000000f0
.L_16:


//--------------------- .nv.compat                --------------------------
	.section	.nv.compat,"",@"SHT_CUDA_COMPAT_INFO"
	.align	4
        /*0000*/ 	.byte	0x02, 0x09, 0x01, 0x00, 0x02, 0x02, 0x04, 0x00, 0x02, 0x05, 0x05, 0x00, 0x03, 0x07, 0x01, 0x01
        /*0010*/ 	.byte	0x02, 0x03, 0x01, 0x00, 0x02, 0x06, 0x01, 0x00, 0x04, 0x0b, 0x08, 0x00, 0x00, 0x00, 0x00, 0x00
        /*0020*/ 	.byte	0x00, 0x00, 0x00, 0x00


//--------------------- .nv.info._ZN7cutlass13device_kernelINS_4gemm6kernel13GemmUniversalIN4cute5tupleIJiiiiEEENS1_10collective13CollectiveMmaINS1_37MainloopSm90TmaGmmaWarpSpecializedFP8ILi2ENS5_IJNS4_1CILi1EEESB_SB_EEENS1_35KernelTmaWarpSpecializedCooperativeEEENS5_IJNSA_ILi256EEENSA_ILi128EEESF_EEENS_12float_e4m3_tENS5_IJlSB_lEEESI_SJ_NS4_8TiledMMAINS4_8MMA_AtomIJNS4_4SM904GMMA31MMA_64x128x32_F32E4M3E4M3_SS_TNILNSN_7ScaleInE1ELSP_1EEEEEENS4_6LayoutINS5_IJNSA_ILi2EEESB_SB_EEENS5_IJSB_NSA_ILi0EEESV_EEEEENS5_IJNS4_10UnderscoreESY_SY_EEEEENS4_13SM90_TMA_LOADENS4_14ComposedLayoutINS4_7SwizzleILi3ELi4ELi3EEENS4_18smem_ptr_flag_bitsILi8EEENSS_INS5_IJNSA_ILi8EEESG_EEENS5_IJSG_SB_EEEEEEEvNS4_8identityES11_S1B_vS1C_EENS_8epilogue10collective6detail29Sm90TmaWarpSpecializedAdapterINS1F_15DefaultEpilogueISI_SJ_SJ_NS1E_6thread17LinearCombinationISI_Li1EffLNS1J_9ScaleType4KindE0ELNS_15FloatRoundStyleE2ESI_EENS1_15EpilogueDefaultEEEEEvvEEEEvNT_6ParamsE --------------------------
	.section	.nv.info._ZN7cutlass13device_kernelINS_4gemm6kernel13GemmUniversalIN4cute5tupleIJiiiiEEENS1_10collective13CollectiveMmaINS1_37MainloopSm90TmaGmmaWarpSpecializedFP8ILi2ENS5_IJNS4_1CILi1EEESB_SB_EEENS1_35KernelTmaWarpSpecializedCooperativeEEENS5_IJNSA_ILi256EEENSA_ILi128EEESF_EEENS_12float_e4m3_tENS5_IJlSB_lEEESI_SJ_NS4_8TiledMMAINS4_8MMA_AtomIJNS4_4SM904GMMA31MMA_64x128x32_F32E4M3E4M3_SS_TNILNSN_7ScaleInE1ELSP_1EEEEEENS4_6LayoutINS5_IJNSA_ILi2EEESB_SB_EEENS5_IJSB_NSA_ILi0EEESV_EEEEENS5_IJNS4_10UnderscoreESY_SY_EEEEENS4_13SM90_TMA_LOADENS4_14ComposedLayoutINS4_7SwizzleILi3ELi4ELi3EEENS4_18smem_ptr_flag_bitsILi8EEENSS_INS5_IJNSA_ILi8EEESG_EEENS5_IJSG_SB_EEEEEEEvNS4_8identityES11_S1B_vS1C_EENS_8epilogue10collective6detail29Sm90TmaWarpSpecializedAdapterINS1F_15DefaultEpilogueISI_SJ_SJ_NS1E_6thread17LinearCombinationISI_Li1EffLNS1J_9ScaleType4KindE0ELNS_15FloatRoundStyleE2ESI_EENS1_15EpilogueDefaultEEEEEvvEEEEvNT_6ParamsE,"",@"SHT_CUDA_INFO"
	.sectionflags	@""
	.align	4


	//----- nvinfo : EIATTR_CUDA_API_VERSION
	.align		4
        /*0000*/ 	.byte	0x04, 0x37
        /*0002*/ 	.short	(.L_18 - .L_17)
.L_17:
        /*0004*/ 	.word	0x00000082


	//----- nvinfo : EIATTR_KPARAM_INFO
	.align		4
.L_18:
        /*0008*/ 	.byte	0x04, 0x17
        /*000a*/ 	.short	(.L_20 - .L_19)
.L_19:
        /*000c*/ 	.word	0x00000000
        /*0010*/ 	.short	0x0000
        /*0012*/ 	.short	0x0070
        /*0014*/ 	.byte	0x00, 0xf0, 0x01, 0x10


	//----- nvinfo : EIATTR_SPARSE_MMA_MASK
	.align		4
.L_20:
        /*0018*/ 	.byte	0x03, 0x50
        /*001a*/ 	.short	0x0000


	//----- nvinfo : EIATTR_MAXREG_COUNT
	.align		4
        /*001c*/ 	.byte	0x03, 0x1b
        /*001e*/ 	.short	0x00a8


	//----- nvinfo : EIATTR_NUM_BARRIERS
	.align		4
        /*0020*/ 	.byte	0x02, 0x4c
        /*0022*/ 	.byte	0x01
	.zero		1


	//----- nvinfo : EIATTR_ANNOTATIONS
	.align		4
        /*0024*/ 	.byte	0x04, 0x55
        /*0026*/ 	.short	(.L_22 - .L_21)


	//   ....[0]....
.L_21:
        /*0028*/ 	.word	0x00000001
        /*002c*/ 	.byte	0x50, 0x05, 0x00, 0x00, 0x01, 0x00, 0x00, 0x00, 0x70, 0x05, 0x00, 0x00, 0x01, 0x00, 0x00, 0x00
        /* <DEDUP_REMOVED lines=185> */
        /*0bcc*/ 	.byte	0x20, 0x07, 0x01, 0x00


	//----- nvinfo : EIATTR_MERCURY_ISA_VERSION
	.align		4
.L_22:
        /*0bd0*/ 	.byte	0x03, 0x5f
        /*0bd2*/ 	.short	0x0101


	//----- nvinfo : EIATTR_INT_WARP_WIDE_INSTR_OFFSETS
	.align		4
        /*0bd4*/ 	.byte	0x04, 0x31
        /*0bd6*/ 	.short	(.L_24 - .L_23)


	//   ....[0]....
.L_23:
        /*0bd8*/ 	.word	0x00000420


	//   ....[1]....
        /*0bdc*/ 	.word	0x00000430


	//   ....[2]....
        /*0be0*/ 	.word	0x00000560


	//----- nvinfo : EIATTR_COOP_GROUP_MASK_REGIDS
	.align		4
.L_24:
        /*0be4*/ 	.byte	0x04, 0x29
        /*0be6*/ 	.short	(.L_26 - .L_25)


	//   ....[0]....
.L_25:
        /*0be8*/ 	.word	0xffffffff


	//   ....[1]....
        /*0bec*/ 	.word	0xffffffff


	//   ....[2]....
        /*0bf0*/ 	.word	0xffffffff


	//   ....[3]....
        /*0bf4*/ 	.word	0xffffffff


	//   ....[4]....
        /*0bf8*/ 	.word	0xffffffff


	//----- nvinfo : EIATTR_COOP_GROUP_INSTR_OFFSETS
	.align		4
.L_26:
        /*0bfc*/ 	.byte	0x04, 0x28
        /*0bfe*/ 	.short	(.L_28 - .L_27)


	//   ....[0]....
.L_27:
        /*0c00*/ 	.word	0x00000070


	//   ....[1]....
        /*0c04*/ 	.word	0x00000080


	//   ....[2]....
        /*0c08*/ 	.word	0x000001a0


	//   ....[3]....
        /*0c0c*/ 	.word	0x00000370


	//   ....[4]....
        /*0c10*/ 	.word	0x000012b0


	//----- nvinfo : EIATTR_REG_RECONFIG
	.align		4
.L_28:
        /*0c14*/ 	.byte	0x01, 0x54
	.zero		2


	//----- nvinfo : EIATTR_MBARRIER_INSTR_OFFSETS
	.align		4
        /*0c18*/ 	.byte	0x04, 0x39
        /*0c1a*/ 	.short	(.L_30 - .L_29)


	//   ....[0]....
.L_29:
        /*0c1c*/ 	.word	0x00000320
        /*0c20*/ 	.word	0x000000ff
        /*0c24*/ 	.word	0x00000000
        /*0c28*/ 	.short	0x0100
        /*0c2a*/ 	.byte	0x0a
	.zero		1


	//   ....[1]....
        /*0c2c*/ 	.word	0x00000330
        /*0c30*/ 	.word	0x000000ff
        /*0c34*/ 	.word	0x00000010
        /*0c38*/ 	.short	0x0100
        /*0c3a*/ 	.byte	0x0a
	.zero		1


	//   ....[2]....
        /*0c3c*/ 	.word	0x00000340
        /*0c40*/ 	.word	0x000000ff
        /*0c44*/ 	.word	0x00000008
        /*0c48*/ 	.short	0x0100
        /*0c4a*/ 	.byte	0x0a
	.zero		1


	//   ....[3]....
        /*0c4c*/ 	.word	0x00000350
        /*0c50*/ 	.word	0x000000ff
        /*0c54*/ 	.word	0x00000018
        /*0c58*/ 	.short	0x0100
        /*0c5a*/ 	.byte	0x0a
	.zero		1


	//   ....[4]....
        /*0c5c*/ 	.word	0x00000590
        /*0c60*/ 	.word	0x000000ff
        /*0c64*/ 	.word	0x00000030
        /*0c68*/ 	.short	0x0100
        /*0c6a*/ 	.byte	0x08
	.zero		1


	//   ....[5]....
        /*0c6c*/ 	.word	0x000005a0
        /*0c70*/ 	.word	0x000000ff
        /*0c74*/ 	.word	0x00000038
        /*0c78*/ 	.short	0x0100
        /*0c7a*/ 	.byte	0x08
	.zero		1


	//   ....[6]....
        /*0c7c*/ 	.word	0x00001ab0
        /*0c80*/ 	.word	0x000000ff
        /*0c84*/ 	.word	0x00000000
        /*0c88*/ 	.short	0x010a
        /*0c8a*/ 	.byte	0x06
	.zero		1


	//   ....[7]....
        /*0c8c*/ 	.word	0x00001af0
        /*0c90*/ 	.word	0x000000ff
        /*0c94*/ 	.word	0x00000000
        /*0c98*/ 	.short	0x010a
        /*0c9a*/ 	.byte	0x06
	.zero		1


	//   ....[8]....
        /*0c9c*/ 	.word	0x00003060
        /*0ca0*/ 	.word	0x000000ff
        /*0ca4*/ 	.word	0x00000000
        /*0ca8*/ 	.short	0x010a
        /*0caa*/ 	.byte	0x16
	.zero		1


	//   ....[9]....
        /*0cac*/ 	.word	0x000030a0
        /*0cb0*/ 	.word	0x000000ff
        /*0cb4*/ 	.word	0x00000000
        /*0cb8*/ 	.short	0x010a
        /*0cba*/ 	.byte	0x16
	.zero		1


	//   ....[10]....
        /*0cbc*/ 	.word	0x00004400
        /*0cc0*/ 	.word	0x000000ff
        /*0cc4*/ 	.word	0x00000000
        /*0cc8*/ 	.short	0x0101
        /*0cca*/ 	.byte	0x15
	.zero		1


	//   ....[11]....
        /*0ccc*/ 	.word	0x00005570
        /*0cd0*/ 	.word	0x000000ff
        /*0cd4*/ 	.word	0x00000000
        /*0cd8*/ 	.short	0x0101
        /*0cda*/ 	.byte	0x06
	.zero		1


	//   ....[12]....
        /*0cdc*/ 	.word	0x0000f990
        /*0ce0*/ 	.word	0x0000000d
        /*0ce4*/ 	.word	0x00000010
        /*0ce8*/ 	.short	0x010a
        /*0cea*/ 	.byte	0x3f
	.zero		1


	//   ....[13]....
        /*0cec*/ 	.word	0x0000fe60
        /*0cf0*/ 	.word	0x00000003
        /*0cf4*/ 	.word	0x00000038
        /*0cf8*/ 	.short	0x0101
        /*0cfa*/ 	.byte	0x3f
	.zero		1


	//   ....[14]....
        /*0cfc*/ 	.word	0x00010590
        /*0d00*/ 	.word	0x00000007
        /*0d04*/ 	.word	0x00000000
        /*0d08*/ 	.short	0x010a
        /*0d0a*/ 	.byte	0x3f
	.zero		1


	//   ....[15]....
        /*0d0c*/ 	.word	0x00010610
        /*0d10*/ 	.word	0x00000003
        /*0d14*/ 	.word	0x00000000
        /*0d18*/ 	.short	0x010a
        /*0d1a*/ 	.byte	0x3f
	.zero		1


	//   ....[16]....
        /*0d1c*/ 	.word	0x00010680
        /*0d20*/ 	.word	0x00000003
        /*0d24*/ 	.word	0x00000000
        /*0d28*/ 	.short	0x010a
        /*0d2a*/ 	.byte	0x3f
	.zero		1


	//   ....[17]....
        /*0d2c*/ 	.word	0x000106f0
        /*0d30*/ 	.word	0x00000000
        /*0d34*/ 	.word	0x00000000
        /*0d38*/ 	.short	0x010a
        /*0d3a*/ 	.byte	0x3f
	.zero		1


	//   ....[18]....
        /*0d3c*/ 	.word	0x000107d0
        /*0d40*/ 	.word	0x0000000d
        /*0d44*/ 	.word	0x00000010
        /*0d48*/ 	.short	0x010a
        /*0d4a*/ 	.byte	0x3f
	.zero		1


	//   ....[19]....
        /*0d4c*/ 	.word	0x000108b0
        /*0d50*/ 	.word	0x00000007
        /*0d54*/ 	.word	0x00000000
        /*0d58*/ 	.short	0x010a
        /*0d5a*/ 	.byte	0x3f
	.zero		1


	//----- nvinfo : EIATTR_NUM_MBARRIERS
	.align		4
.L_30:
        /*0d5c*/ 	.byte	0x03, 0x38
        /*0d5e*/ 	.short	0x0006


	//----- nvinfo : EIATTR_EXIT_INSTR_OFFSETS
	.align		4
        /*0d60*/ 	.byte	0x04, 0x1c
        /*0d62*/ 	.short	(.L_32 - .L_31)


	//   ....[0]....
.L_31:
        /*0d64*/ 	.word	0x00000600


	//   ....[1]....
        /*0d68*/ 	.word	0x00000f50


	//   ....[2]....
        /*0d6c*/ 	.word	0x0000efd0


	//   ....[3]....
        /*0d70*/ 	.word	0x0000f620


	//   ....[4]....
        /*0d74*/ 	.word	0x00010660


	//----- nvinfo : EIATTR_MAX_THREADS
	.align		4
.L_32:
        /*0d78*/ 	.byte	0x04, 0x05
        /*0d7a*/ 	.short	(.L_34 - .L_33)
.L_33:
        /*0d7c*/ 	.word	0x00000180
        /*0d80*/ 	.word	0x00000001
        /*0d84*/ 	.word	0x00000001


	//----- nvinfo : EIATTR_CRS_STACK_SIZE
	.align		4
.L_34:
        /*0d88*/ 	.byte	0x04, 0x1e
        /*0d8a*/ 	.short	(.L_36 - .L_35)
.L_35:
        /*0d8c*/ 	.word	0x00000000


	//----- nvinfo : EIATTR_CBANK_PARAM_SIZE
	.align		4
.L_36:
        /*0d90*/ 	.byte	0x03, 0x19
        /*0d92*/ 	.short	0x0470


	//----- nvinfo : EIATTR_PARAM_CBANK
	.align		4
        /*0d94*/ 	.byte	0x04, 0x0a
        /*0d96*/ 	.short	(.L_38 - .L_37)
	.align		4
.L_37:
        /*0d98*/ 	.word	index@(.nv.constant0._ZN7cutlass13device_kernelINS_4gemm6kernel13GemmUniversalIN4cute5tupleIJiiiiEEENS1_10collective13CollectiveMmaINS1_37MainloopSm90TmaGmmaWarpSpecializedFP8ILi2ENS5_IJNS4_1CILi1EEESB_SB_EEENS1_35KernelTmaWarpSpecializedCooperativeEEENS5_IJNSA_ILi256EEENSA_ILi128EEESF_EEENS_12float_e4m3_tENS5_IJlSB_lEEESI_SJ_NS4_8TiledMMAINS4_8MMA_AtomIJNS4_4SM904GMMA31MMA_64x128x32_F32E4M3E4M3_SS_TNILNSN_7ScaleInE1ELSP_1EEEEEENS4_6LayoutINS5_IJNSA_ILi2EEESB_SB_EEENS5_IJSB_NSA_ILi0EEESV_EEEEENS5_IJNS4_10UnderscoreESY_SY_EEEEENS4_13SM90_TMA_LOADENS4_14ComposedLayoutINS4_7SwizzleILi3ELi4ELi3EEENS4_18smem_ptr_flag_bitsILi8EEENSS_INS5_IJNSA_ILi8EEESG_EEENS5_IJSG_SB_EEEEEEEvNS4_8identityES11_S1B_vS1C_EENS_8epilogue10collective6detail29Sm90TmaWarpSpecializedAdapterINS1F_15DefaultEpilogueISI_SJ_SJ_NS1E_6thread17LinearCombinationISI_Li1EffLNS1J_9ScaleType4KindE0ELNS_15FloatRoundStyleE2ESI_EENS1_15EpilogueDefaultEEEEEvvEEEEvNT_6ParamsE)
        /*0d9c*/ 	.short	0x0210
        /*0d9e*/ 	.short	0x0470


	//----- nvinfo : EIATTR_SW_WAR
	.align		4
.L_38:
        /*0da0*/ 	.byte	0x04, 0x36
        /*0da2*/ 	.short	(.L_40 - .L_39)
.L_39:
        /*0da4*/ 	.word	0x00000008
.L_40:


//--------------------- .nv.callgraph             --------------------------
	.section	.nv.callgraph,"",@"SHT_CUDA_CALLGRAPH"
	.align	4
	.sectionentsize	8
	.align		4
        /*0000*/ 	.word	0x00000000
	.align		4
        /*0004*/ 	.word	0xffffffff
	.align		4
        /*0008*/ 	.word	0x00000000
	.align		4
        /*000c*/ 	.word	0xfffffffe
	.align		4
        /*0010*/ 	.word	0x00000000
	.align		4
        /*0014*/ 	.word	0xfffffffd
	.align		4
        /*0018*/ 	.word	0x00000000
	.align		4
        /*001c*/ 	.word	0xfffffffc


//--------------------- .nv.constant4             --------------------------
	.section	.nv.constant4,"a",@progbits
	.align	8
	.align		8
.nv.constant4:
        /*0000*/ 	.dword	_ZN40_INTERNAL_b84b405f_4_k_cu_6f6e5860_179754cuda3std3__45__cpo5beginE
	.align		8
        /*0008*/ 	.dword	_ZN40_INTERNAL_b84b405f_4_k_cu_6f6e5860_179754cuda3std3__45__cpo3endE
	.align		8
        /*0010*/ 	.dword	_ZN40_INTERNAL_b84b405f_4_k_cu_6f6e5860_179754cuda3std3__45__cpo6cbeginE
	.align		8
        /*0018*/ 	.dword	_ZN40_INTERNAL_b84b405f_4_k_cu_6f6e5860_179754cuda3std3__45__cpo4cendE
	.align		8
        /*0020*/ 	.dword	_ZN40_INTERNAL_b84b405f_4_k_cu_6f6e5860_179754cuda3std3__442_GLOBAL__N__b84b405f_4_k_cu_6f6e5860_179756ignoreE
	.align		8
        /*0028*/ 	.dword	_ZN40_INTERNAL_b84b405f_4_k_cu_6f6e5860_179754cuda3std3__419piecewise_constructE
	.align		8
        /*0030*/ 	.dword	_ZN40_INTERNAL_b84b405f_4_k_cu_6f6e5860_179754cuda3std3__48in_placeE
	.align		8
        /*0038*/ 	.dword	_ZN40_INTERNAL_b84b405f_4_k_cu_6f6e5860_179754cuda3std6ranges3__45__cpo4swapE
	.align		8
        /*0040*/ 	.dword	_ZN40_INTERNAL_b84b405f_4_k_cu_6f6e5860_179754cuda3std6ranges3__45__cpo9iter_moveE
	.align		8
        /*0048*/ 	.dword	_ZN40_INTERNAL_b84b405f_4_k_cu_6f6e5860_179754cute7productE
	.align		8
        /*0050*/ 	.dword	_ZN40_INTERNAL_b84b405f_4_k_cu_6f6e5860_179754cute1_E


//--------------------- .text._ZN7cutlass13device_kernelINS_4gemm6kernel13GemmUniversalIN4cute5tupleIJiiiiEEENS1_10collective13CollectiveMmaINS1_37MainloopSm90TmaGmmaWarpSpecializedFP8ILi2ENS5_IJNS4_1CILi1EEESB_SB_EEENS1_35KernelTmaWarpSpecializedCooperativeEEENS5_IJNSA_ILi256EEENSA_ILi128EEESF_EEENS_12float_e4m3_tENS5_IJlSB_lEEESI_SJ_NS4_8TiledMMAINS4_8MMA_AtomIJNS4_4SM904GMMA31MMA_64x128x32_F32E4M3E4M3_SS_TNILNSN_7ScaleInE1ELSP_1EEEEEENS4_6LayoutINS5_IJNSA_ILi2EEESB_SB_EEENS5_IJSB_NSA_ILi0EEESV_EEEEENS5_IJNS4_10UnderscoreESY_SY_EEEEENS4_13SM90_TMA_LOADENS4_14ComposedLayoutINS4_7SwizzleILi3ELi4ELi3EEENS4_18smem_ptr_flag_bitsILi8EEENSS_INS5_IJNSA_ILi8EEESG_EEENS5_IJSG_SB_EEEEEEEvNS4_8identityES11_S1B_vS1C_EENS_8epilogue10collective6detail29Sm90TmaWarpSpecializedAdapterINS1F_15DefaultEpilogueISI_SJ_SJ_NS1E_6thread17LinearCombinationISI_Li1EffLNS1J_9ScaleType4KindE0ELNS_15FloatRoundStyleE2ESI_EENS1_15EpilogueDefaultEEEEEvvEEEEvNT_6ParamsE --------------------------
	.section	.text._ZN7cutlass13device_kernelINS_4gemm6kernel13GemmUniversalIN4cute5tupleIJiiiiEEENS1_10collective13CollectiveMmaINS1_37MainloopSm90TmaGmmaWarpSpecializedFP8ILi2ENS5_IJNS4_1CILi1EEESB_SB_EEENS1_35KernelTmaWarpSpecializedCooperativeEEENS5_IJNSA_ILi256EEENSA_ILi128EEESF_EEENS_12float_e4m3_tENS5_IJlSB_lEEESI_SJ_NS4_8TiledMMAINS4_8MMA_AtomIJNS4_4SM904GMMA31MMA_64x128x32_F32E4M3E4M3_SS_TNILNSN_7ScaleInE1ELSP_1EEEEEENS4_6LayoutINS5_IJNSA_ILi2EEESB_SB_EEENS5_IJSB_NSA_ILi0EEESV_EEEEENS5_IJNS4_10UnderscoreESY_SY_EEEEENS4_13SM90_TMA_LOADENS4_14ComposedLayoutINS4_7SwizzleILi3ELi4ELi3EEENS4_18smem_ptr_flag_bitsILi8EEENSS_INS5_IJNSA_ILi8EEESG_EEENS5_IJSG_SB_EEEEEEEvNS4_8identityES11_S1B_vS1C_EENS_8epilogue10collective6detail29Sm90TmaWarpSpecializedAdapterINS1F_15DefaultEpilogueISI_SJ_SJ_NS1E_6thread17LinearCombinationISI_Li1EffLNS1J_9ScaleType4KindE0ELNS_15FloatRoundStyleE2ESI_EENS1_15EpilogueDefaultEEEEEvvEEEEvNT_6ParamsE,"ax",@progbits
	.align	128
.text._ZN7cutlass13device_kernelINS_4gemm6kernel13GemmUniversalIN4cute5tupleIJiiiiEEENS1_10collective13CollectiveMmaINS1_37MainloopSm90TmaGmmaWarpSpecializedFP8ILi2ENS5_IJNS4_1CILi1EEESB_SB_EEENS1_35KernelTmaWarpSpecializedCooperativeEEENS5_IJNSA_ILi256EEENSA_ILi128EEESF_EEENS_12float_e4m3_tENS5_IJlSB_lEEESI_SJ_NS4_8TiledMMAINS4_8MMA_AtomIJNS4_4SM904GMMA31MMA_64x128x32_F32E4M3E4M3_SS_TNILNSN_7ScaleInE1ELSP_1EEEEEENS4_6LayoutINS5_IJNSA_ILi2EEESB_SB_EEENS5_IJSB_NSA_ILi0EEESV_EEEEENS5_IJNS4_10UnderscoreESY_SY_EEEEENS4_13SM90_TMA_LOADENS4_14ComposedLayoutINS4_7SwizzleILi3ELi4ELi3EEENS4_18smem_ptr_flag_bitsILi8EEENSS_INS5_IJNSA_ILi8EEESG_EEENS5_IJSG_SB_EEEEEEEvNS4_8identityES11_S1B_vS1C_EENS_8epilogue10collective6detail29Sm90TmaWarpSpecializedAdapterINS1F_15DefaultEpilogueISI_SJ_SJ_NS1E_6thread17LinearCombinationISI_Li1EffLNS1J_9ScaleType4KindE0ELNS_15FloatRoundStyleE2ESI_EENS1_15EpilogueDefaultEEEEEvvEEEEvNT_6ParamsE:
        .type           _ZN7cutlass13device_kernelINS_4gemm6kernel13GemmUniversalIN4cute5tupleIJiiiiEEENS1_10collective13CollectiveMmaINS1_37MainloopSm90TmaGmmaWarpSpecializedFP8ILi2ENS5_IJNS4_1CILi1EEESB_SB_EEENS1_35KernelTmaWarpSpecializedCooperativeEEENS5_IJNSA_ILi256EEENSA_ILi128EEESF_EEENS_12float_e4m3_tENS5_IJlSB_lEEESI_SJ_NS4_8TiledMMAINS4_8MMA_AtomIJNS4_4SM904GMMA31MMA_64x128x32_F32E4M3E4M3_SS_TNILNSN_7ScaleInE1ELSP_1EEEEEENS4_6LayoutINS5_IJNSA_ILi2EEESB_SB_EEENS5_IJSB_NSA_ILi0EEESV_EEEEENS5_IJNS4_10UnderscoreESY_SY_EEEEENS4_13SM90_TMA_LOADENS4_14ComposedLayoutINS4_7SwizzleILi3ELi4ELi3EEENS4_18smem_ptr_flag_bitsILi8EEENSS_INS5_IJNSA_ILi8EEESG_EEENS5_IJSG_SB_EEEEEEEvNS4_8identityES11_S1B_vS1C_EENS_8epilogue10collective6detail29Sm90TmaWarpSpecializedAdapterINS1F_15DefaultEpilogueISI_SJ_SJ_NS1E_6thread17LinearCombinationISI_Li1EffLNS1J_9ScaleType4KindE0ELNS_15FloatRoundStyleE2ESI_EENS1_15EpilogueDefaultEEEEEvvEEEEvNT_6ParamsE,@function
        .size           _ZN7cutlass13device_kernelINS_4gemm6kernel13GemmUniversalIN4cute5tupleIJiiiiEEENS1_10collective13CollectiveMmaINS1_37MainloopSm90TmaGmmaWarpSpecializedFP8ILi2ENS5_IJNS4_1CILi1EEESB_SB_EEENS1_35KernelTmaWarpSpecializedCooperativeEEENS5_IJNSA_ILi256EEENSA_ILi128EEESF_EEENS_12float_e4m3_tENS5_IJlSB_lEEESI_SJ_NS4_8TiledMMAINS4_8MMA_AtomIJNS4_4SM904GMMA31MMA_64x128x32_F32E4M3E4M3_SS_TNILNSN_7ScaleInE1ELSP_1EEEEEENS4_6LayoutINS5_IJNSA_ILi2EEESB_SB_EEENS5_IJSB_NSA_ILi0EEESV_EEEEENS5_IJNS4_10UnderscoreESY_SY_EEEEENS4_13SM90_TMA_LOADENS4_14ComposedLayoutINS4_7SwizzleILi3ELi4ELi3EEENS4_18smem_ptr_flag_bitsILi8EEENSS_INS5_IJNSA_ILi8EEESG_EEENS5_IJSG_SB_EEEEEEEvNS4_8identityES11_S1B_vS1C_EENS_8epilogue10collective6detail29Sm90TmaWarpSpecializedAdapterINS1F_15DefaultEpilogueISI_SJ_SJ_NS1E_6thread17LinearCombinationISI_Li1EffLNS1J_9ScaleType4KindE0ELNS_15FloatRoundStyleE2ESI_EENS1_15EpilogueDefaultEEEEEvvEEEEvNT_6ParamsE,(.L_x_325 - _ZN7cutlass13device_kernelINS_4gemm6kernel13GemmUniversalIN4cute5tupleIJiiiiEEENS1_10collective13CollectiveMmaINS1_37MainloopSm90TmaGmmaWarpSpecializedFP8ILi2ENS5_IJNS4_1CILi1EEESB_SB_EEENS1_35KernelTmaWarpSpecializedCooperativeEEENS5_IJNSA_ILi256EEENSA_ILi128EEESF_EEENS_12float_e4m3_tENS5_IJlSB_lEEESI_SJ_NS4_8TiledMMAINS4_8MMA_AtomIJNS4_4SM904GMMA31MMA_64x128x32_F32E4M3E4M3_SS_TNILNSN_7ScaleInE1ELSP_1EEEEEENS4_6LayoutINS5_IJNSA_ILi2EEESB_SB_EEENS5_IJSB_NSA_ILi0EEESV_EEEEENS5_IJNS4_10UnderscoreESY_SY_EEEEENS4_13SM90_TMA_LOADENS4_14ComposedLayoutINS4_7SwizzleILi3ELi4ELi3EEENS4_18smem_ptr_flag_bitsILi8EEENSS_INS5_IJNSA_ILi8EEESG_EEENS5_IJSG_SB_EEEEEEEvNS4_8identityES11_S1B_vS1C_EENS_8epilogue10collective6detail29Sm90TmaWarpSpecializedAdapterINS1F_15DefaultEpilogueISI_SJ_SJ_NS1E_6thread17LinearCombinationISI_Li1EffLNS1J_9ScaleType4KindE0ELNS_15FloatRoundStyleE2ESI_EENS1_15EpilogueDefaultEEEEEvvEEEEvNT_6ParamsE)
        .other          _ZN7cutlass13device_kernelINS_4gemm6kernel13GemmUniversalIN4cute5tupleIJiiiiEEENS1_10collective13CollectiveMmaINS1_37MainloopSm90TmaGmmaWarpSpecializedFP8ILi2ENS5_IJNS4_1CILi1EEESB_SB_EEENS1_35KernelTmaWarpSpecializedCooperativeEEENS5_IJNSA_ILi256EEENSA_ILi128EEESF_EEENS_12float_e4m3_tENS5_IJlSB_lEEESI_SJ_NS4_8TiledMMAINS4_8MMA_AtomIJNS4_4SM904GMMA31MMA_64x128x32_F32E4M3E4M3_SS_TNILNSN_7ScaleInE1ELSP_1EEEEEENS4_6LayoutINS5_IJNSA_ILi2EEESB_SB_EEENS5_IJSB_NSA_ILi0EEESV_EEEEENS5_IJNS4_10UnderscoreESY_SY_EEEEENS4_13SM90_TMA_LOADENS4_14ComposedLayoutINS4_7SwizzleILi3ELi4ELi3EEENS4_18smem_ptr_flag_bitsILi8EEENSS_INS5_IJNSA_ILi8EEESG_EEENS5_IJSG_SB_EEEEEEEvNS4_8identityES11_S1B_vS1C_EENS_8epilogue10collective6detail29Sm90TmaWarpSpecializedAdapterINS1F_15DefaultEpilogueISI_SJ_SJ_NS1E_6thread17LinearCombinationISI_Li1EffLNS1J_9ScaleType4KindE0ELNS_15FloatRoundStyleE2ESI_EENS1_15EpilogueDefaultEEEEEvvEEEEvNT_6ParamsE,@"STO_CUDA_ENTRY STV_DEFAULT"
_ZN7cutlass13device_kernelINS_4gemm6kernel13GemmUniversalIN4cute5tupleIJiiiiEEENS1_10collective13CollectiveMmaINS1_37MainloopSm90TmaGmmaWarpSpecializedFP8ILi2ENS5_IJNS4_1CILi1EEESB_SB_EEENS1_35KernelTmaWarpSpecializedCooperativeEEENS5_IJNSA_ILi256EEENSA_ILi128EEESF_EEENS_12float_e4m3_tENS5_IJlSB_lEEESI_SJ_NS4_8TiledMMAINS4_8MMA_AtomIJNS4_4SM904GMMA31MMA_64x128x32_F32E4M3E4M3_SS_TNILNSN_7ScaleInE1ELSP_1EEEEEENS4_6LayoutINS5_IJNSA_ILi2EEESB_SB_EEENS5_IJSB_NSA_ILi0EEESV_EEEEENS5_IJNS4_10UnderscoreESY_SY_EEEEENS4_13SM90_TMA_LOADENS4_14ComposedLayoutINS4_7SwizzleILi3ELi4ELi3EEENS4_18smem_ptr_flag_bitsILi8EEENSS_INS5_IJNSA_ILi8EEESG_EEENS5_IJSG_SB_EEEEEEEvNS4_8identityES11_S1B_vS1C_EENS_8epilogue10collective6detail29Sm90TmaWarpSpecializedAdapterINS1F_15DefaultEpilogueISI_SJ_SJ_NS1E_6thread17LinearCombinationISI_Li1EffLNS1J_9ScaleType4KindE0ELNS_15FloatRoundStyleE2ESI_EENS1_15EpilogueDefaultEEEEEvvEEEEvNT_6ParamsE:
[----:B------:R-:W0:Y:S02]  /*0000*/  LDC R1, c[0x0][0x28] ;  /* 0x00000a00ff017b82 */ /* 0x000e240000000800 */
[----:B0-----:R-:W-:Y:S01]  /*0010*/  VIADD R1, R1, 0xffffff10 ;  /* 0xffffff1001017836 */ /* 0x001fe20000000000 */
[----:B------:R-:W0:Y:S01]  /*0020*/  S2R R2, SR_TID.X ;  /* 0x0000000000027919 */ /* 0x000e220000002100 */
[----:B------:R-:W-:Y:S01]  /*0030*/  ELECT P0, URZ, PT ;  /* 0x00000000003f782f */ /* 0x000fe20003800000 */
[----:B------:R-:W-:Y:S01]  /*0040*/  BSSY B0, `(.L_x_0) ;  /* 0x0000015000007945 */ /* 0x000fe20003800000 */
[--C-:B0-----:R-:W-:Y:S02]  /*0050*/  SHF.R.U32.HI R0, RZ, 0x5, R2.reuse ;  /* 0x00000005ff007819 */ /* 0x101fe40000011602 */
[----:B------:R-:W-:-:S03]  /*0060*/  SHF.R.U32.HI R2, RZ, 0x7, R2 ;  /* 0x00000007ff027819 */ /* 0x000fc60000011602 */
[----:B------:R-:W0:Y:S04]  /*0070*/  SHFL.IDX PT, R3, R0, RZ, 0x1f ;  /* 0x00001fff00037589 */ /* 0x000e2800000e0000 */
[----:B------:R-:W1:Y:S01]  /*0080*/  SHFL.IDX PT, R2, R2, RZ, 0x1f ;  /* 0x00001fff02027589 */ /* 0x000e6200000e0000 */
[----:B0-----:R-:W-:Y:S02]  /*0090*/  R2UR UR4, R3 ;  /* 0x00000000030472ca */ /* 0x001fe400000e0000 */
[----:B-1----:R-:W-:-:S11]  /*00a0*/  R2UR UR8, R2 ;  /* 0x00000000020872ca */ /* 0x002fd600000e0000 */
[----:B------:R-:W-:Y:S02]  /*00b0*/  USHF.R.S32.HI UR5, URZ, 0x1f, UR4 ;  /* 0x0000001f3f057899 */ /* 0x000fe40008011404 */
[----:B------:R-:W-:Y:S02]  /*00c0*/  ISETP.NE.OR P0, PT, RZ, UR4, !P0 ;  /* 0x00000004ff007c0c */ /* 0x000fe4000c705670 */
[----:B------:R-:W-:-:S04]  /*00d0*/  ULEA.HI UR5, UR5, UR4, URZ, 0x2 ;  /* 0x0000000405057291 */ /* 0x000fc8000f8f103f */
[----:B------:R-:W-:-:S04]  /*00e0*/  ULOP3.LUT UR5, UR5, 0xfffffffc, URZ, 0xc0, !UPT ;  /* 0xfffffffc05057892 */ /* 0x000fc8000f8ec03f */
[----:B------:R-:W-:-:S03]  /*00f0*/  UIADD3 UR6, UR4, -UR5, URZ ;  /* 0x8000000504067290 */ /* 0x000fc6000fffe03f */
[----:B------:R-:W-:Y:S09]  /*0100*/  @P0 BRA `(.L_x_1) ;  /* 0x0000000000200947 */ /* 0x000ff20003800000 */
[----:B------:R-:W-:Y:S02]  /*0110*/  ULDC.64 UR4, c[0x0][0x198] ;  /* 0x0000660000047ab9 */ /* 0x000fe40000000a00 */
[----:B------:R-:W-:Y:S02]  /*0120*/  UIADD3 UR10, UP0, UR4, 0xf0, URZ ;  /* 0x000000f0040a7890 */ /* 0x000fe4000ff1e03f */
[----:B------:R-:W-:Y:S02]  /*0130*/  UIADD3 UR4, UP1, UR4, 0x1f0, URZ ;  /* 0x000001f004047890 */ /* 0x000fe4000ff3e03f */
[----:B------:R-:W-:Y:S02]  /*0140*/  UIADD3.X UR11, URZ, UR5, URZ, UP0, !UPT ;  /* 0x000000053f0b7290 */ /* 0x000fe400087fe43f */
[----:B------:R-:W-:-:S07]  /*0150*/  UIADD3.X UR5, URZ, UR5, URZ, UP1, !UPT ;  /* 0x000000053f057290 */ /* 0x000fce0008ffe43f */
[----:B------:R0:W-:Y:S02]  /*0160*/  UTMACCTL.PF [UR10] ;  /* 0x000000000a0079b9 */ /* 0x0001e40008040000 */
[----:B------:R0:W-:Y:S02]  /*0170*/  UTMACCTL.PF [UR4] ;  /* 0x00000000040079b9 */ /* 0x0001e40008040000 */
[----:B0-----:R-:W-:Y:S01]  /*0180*/  NOP ;  /* 0x0000000000007918 */ /* 0x001fe20000000000 */
.L_x_1:
[----:B------:R-:W-:Y:S05]  /*0190*/  BSYNC B0 ;  /* 0x0000000000007941 */ /* 0x000fea0003800000 */
.L_x_0:
[----:B------:R-:W0:Y:S01]  /*01a0*/  SHFL.IDX PT, R2, R0, RZ, 0x1f ;  /* 0x00001fff00027589 */ /* 0x000e2200000e0000 */
[----:B------:R-:W-:Y:S01]  /*01b0*/  UISETP.NE.AND UP0, UPT, UR6, 0x3, UPT ;  /* 0x000000030600788c */ /* 0x000fe2000bf05270 */
[----:B------:R-:W-:Y:S01]  /*01c0*/  ISETP.NE.AND P1, PT, RZ, UR8, PT ;  /* 0x00000008ff007c0c */ /* 0x000fe2000bf25270 */
[----:B------:R-:W-:Y:S02]  /*01d0*/  UIADD3 UR11, UR8, -0x1, URZ ;  /* 0xffffffff080b7890 */ /* 0x000fe4000fffe03f */
[----:B------:R-:W-:Y:S02]  /*01e0*/  UISETP.EQ.OR UP0, UPT, UR6, URZ, !UP0 ;  /* 0x0000003f0600728c */ /* 0x000fe4000c702670 */
[----:B------:R-:W-:Y:S02]  /*01f0*/  UISETP.GE.U32.AND UP1, UPT, UR11, 0x2, UPT ;  /* 0x000000020b00788c */ /* 0x000fe4000bf26070 */
[----:B------:R-:W-:-:S04]  /*0200*/  UISETP.EQ.AND UP0, UPT, UR8, URZ, UP0 ;  /* 0x0000003f0800728c */ /* 0x000fc80008702270 */
[----:B------:R-:W-:-:S04]  /*0210*/  USEL UR7, URZ, 0x1, !UP0 ;  /* 0x000000013f077887 */ /* 0x000fc8000c000000 */
[----:B------:R-:W-:Y:S01]  /*0220*/  USEL UR7, UR7, 0x2, UP1 ;  /* 0x0000000207077887 */ /* 0x000fe20008800000 */
[----:B0-----:R-:W-:-:S13]  /*0230*/  ISETP.NE.AND P0, PT, R2, RZ, PT ;  /* 0x000000ff0200720c */ /* 0x001fda0003f05270 */
[----:B------:R-:W-:Y:S05]  /*0240*/  @P0 BRA `(.L_x_2) ;  /* 0x0000000000480947 */ /* 0x000fea0003800000 */
[----:B------:R-:W0:Y:S01]  /*0250*/  S2UR UR10, SR_CgaCtaId ;  /* 0x00000000000a79c3 */ /* 0x000e220000008800 */
[----:B------:R-:W-:Y:S01]  /*0260*/  UMOV UR4, 0x400 ;  /* 0x0000040000047882 */ /* 0x000fe20000000000 */
[----:B------:R-:W-:Y:S01]  /*0270*/  UMOV UR5, 0x1 ;  /* 0x0000000100057882 */ /* 0x000fe20000000000 */
[----:B------:R-:W-:Y:S01]  /*0280*/  UMOV UR8, 0x100 ;  /* 0x0000010000087882 */ /* 0x000fe20000000000 */
[----:B------:R-:W-:Y:S01]  /*0290*/  ELECT P0, URZ, PT ;  /* 0x00000000003f782f */ /* 0x000fe20003800000 */
[----:B------:R-:W-:-:S04]  /*02a0*/  UIADD3 UR8, -UR8, 0x100000, URZ ;  /* 0x0010000008087890 */ /* 0x000fc8000fffe13f */
[----:B------:R-:W-:Y:S02]  /*02b0*/  USHF.L.U32 UR9, UR8, 0xb, URZ ;  /* 0x0000000b08097899 */ /* 0x000fe4000800063f */
[----:B------:R-:W-:Y:S02]  /*02c0*/  USHF.L.U32 UR8, UR8, 0x1, URZ ;  /* 0x0000000108087899 */ /* 0x000fe4000800063f */
[----:B0-----:R-:W-:Y:S02]  /*02d0*/  ULEA UR10, UR10, UR4, 0x18 ;  /* 0x000000040a0a7291 */ /* 0x001fe4000f8ec03f */
[----:B------:R-:W-:-:S04]  /*02e0*/  UIADD3 UR4, -UR5, 0x100000, URZ ;  /* 0x0010000005047890 */ /* 0x000fc8000fffe13f */
[----:B------:R-:W-:Y:S02]  /*02f0*/  USHF.L.U32 UR5, UR4, 0xb, URZ ;  /* 0x0000000b04057899 */ /* 0x000fe4000800063f */
[----:B------:R-:W-:Y:S01]  /*0300*/  USHF.L.U32 UR4, UR4, 0x1, URZ ;  /* 0x0000000104047899 */ /* 0x000fe2000800063f */
[----:B------:R-:W0:Y:S11]  /*0310*/  FENCE.VIEW.ASYNC.S ;  /* 0x00000000000073c6 */ /* 0x000e360000000000 */
[----:B0-----:R0:W1:Y:S01]  /*0320*/  SYNCS.EXCH.64 URZ, [UR10], UR4 ;  /* 0x000000040a3f75b2 */ /* 0x0010620008000100 */
[----:B------:R0:W2:Y:S01]  /*0330*/  SYNCS.EXCH.64 URZ, [UR10+0x10], UR8 ;  /* 0x000010080a3f75b2 */ /* 0x0000a20008000100 */
[----:B------:R0:W3:Y:S01]  /*0340*/  SYNCS.EXCH.64 URZ, [UR10+0x8], UR4 ;  /* 0x000008040a3f75b2 */ /* 0x0000e20008000100 */
[----:B------:R0:W4:Y:S01]  /*0350*/  SYNCS.EXCH.64 URZ, [UR10+0x18], UR8 ;  /* 0x000018080a3f75b2 */ /* 0x0001220008000100 */
[----:B------:R-:W-:Y:S01]  /*0360*/  NOP ;  /* 0x0000000000007918 */ /* 0x000fe20000000000 */
.L_x_2:
[----:B------:R-:W5:Y:S01]  /*0370*/  SHFL.IDX PT, R0, R0, RZ, 0x1f ;  /* 0x00001fff00007589 */ /* 0x000f6200000e0000 */
[----:B------:R-:W1:Y:S01]  /*0380*/  LDC R2, c[0x0][0x65c] ;  /* 0x00019700ff027b82 */ /* 0x000e620000000800 */
[----:B------:R-:W-:Y:S01]  /*0390*/  ELECT P0, URZ, PT ;  /* 0x00000000003f782f */ /* 0x000fe20003800000 */
[----:B------:R-:W-:Y:S01]  /*03a0*/  IMAD.MOV.U32 R3, RZ, RZ, RZ ;  /* 0x000000ffff037224 */ /* 0x000fe200078e00ff */
[----:B0-----:R-:W-:Y:S01]  /*03b0*/  UMOV UR4, 0x20 ;  /* 0x0000002000047882 */ /* 0x001fe20000000000 */
[----:B------:R-:W-:Y:S01]  /*03c0*/  NOP ;  /* 0x0000000000007918 */ /* 0x000fe20000000000 */
[----:B------:R-:W-:Y:S01]  /*03d0*/  NOP ;  /* 0x0000000000007918 */ /* 0x000fe20000000000 */
[----:B-----5:R-:W-:Y:S02]  /*03e0*/  ISETP.NE.OR P0, PT, R0, RZ, !P0 ;  /* 0x000000ff0000720c */ /* 0x020fe40004705670 */
[----:B-1----:R-:W-:Y:S01]  /*03f0*/  ISETP.NE.AND P4, PT, R2, 0x1, PT ;  /* 0x000000010200780c */ /* 0x002fe20003f85270 */
[----:B------:R-:W0:Y:S01]  /*0400*/  S2R R0, SR_CTAID.Y ;  /* 0x0000000000007919 */ /* 0x000e220000002600 */
[----:B------:R-:W1:Y:S09]  /*0410*/  S2R R2, SR_CTAID.X ;  /* 0x0000000000027919 */ /* 0x000e720000002500 */
[----:B------:R-:W-:Y:S01]  /*0420*/  VOTEU.ALL UP0, P0 ;  /* 0x00000000003f7886 */ /* 0x000fe20000000000 */
[----:B------:R-:W-:Y:S01]  /*0430*/  VOTEU.ALL UP1, P0 ;  /* 0x00000000003f7886 */ /* 0x000fe20000020000 */
[----:B------:R-:W1:Y:S01]  /*0440*/  @P4 LDC R7, c[0x0][0x10] ;  /* 0x00000400ff074b82 */ /* 0x000e620000000800 */
[----:B------:R-:W-:-:S02]  /*0450*/  @P4 IMAD.MOV.U32 R5, RZ, RZ, RZ ;  /* 0x000000ffff054224 */ /* 0x000fc400078e00ff */
[----:B------:R-:W-:Y:S01]  /*0460*/  @P4 IMAD.MOV.U32 R11, RZ, RZ, RZ ;  /* 0x000000ffff0b4224 */ /* 0x000fe200078e00ff */
[----:B------:R-:W-:Y:S01]  /*0470*/  @!UP0 UMOV UR8, 0x400 ;  /* 0x0000040000088882 */ /* 0x000fe20000000000 */
[----:B------:R-:W-:-:S04]  /*0480*/  @!UP0 UIADD3 UR4, -UR4, 0x100000, URZ ;  /* 0x0010000004048890 */ /* 0x000fc8000fffe13f */
[----:B------:R-:W-:Y:S02]  /*0490*/  @!UP0 USHF.L.U32 UR5, UR4, 0xb, URZ ;  /* 0x0000000b04058899 */ /* 0x000fe4000800063f */
[----:B------:R-:W-:Y:S01]  /*04a0*/  @!UP0 USHF.L.U32 UR4, UR4, 0x1, URZ ;  /* 0x0000000104048899 */ /* 0x000fe2000800063f */
[----:B------:R-:W5:Y:S08]  /*04b0*/  @!P4 LDC R9, c[0x0][0xc] ;  /* 0x00000300ff09cb82 */ /* 0x000f700000000800 */
[----:B------:R-:W2:Y:S01]  /*04c0*/  @!UP0 S2UR UR9, SR_CgaCtaId ;  /* 0x00000000000989c3 */ /* 0x000ea20000008800 */
[----:B0-----:R-:W-:-:S04]  /*04d0*/  @P4 IMAD.MOV.U32 R4, RZ, RZ, R0 ;  /* 0x000000ffff044224 */ /* 0x001fc800078e0000 */
[----:B-1----:R-:W-:-:S04]  /*04e0*/  @P4 IMAD.WIDE.U32 R6, R2, R7, R4 ;  /* 0x0000000702064225 */ /* 0x002fc800078e0004 */
[----:B------:R-:W-:Y:S02]  /*04f0*/  @P4 IMAD.MOV.U32 R16, RZ, RZ, R6 ;  /* 0x000000ffff104224 */ /* 0x000fe400078e0006 */
[----:B------:R-:W-:Y:S02]  /*0500*/  @P4 IMAD.IADD R17, R7, 0x1, R11 ;  /* 0x0000000107114824 */ /* 0x000fe400078e020b */
[----:B-----5:R-:W-:-:S04]  /*0510*/  @!P4 IMAD.WIDE.U32 R4, R9, R0, R2 ;  /* 0x000000000904c225 */ /* 0x020fc800078e0002 */
[----:B------:R-:W-:Y:S02]  /*0520*/  @!P4 IMAD.MOV.U32 R16, RZ, RZ, R4 ;  /* 0x000000ffff10c224 */ /* 0x000fe400078e0004 */
[----:B------:R-:W-:Y:S01]  /*0530*/  @!P4 IMAD.MOV.U32 R17, RZ, RZ, R5 ;  /* 0x000000ffff11c224 */ /* 0x000fe200078e0005 */
[----:B--2---:R-:W-:Y:S02]  /*0540*/  @!UP0 ULEA UR8, UR9, UR8, 0x18 ;  /* 0x0000000809088291 */ /* 0x004fe4000f8ec03f */
[----:B------:R0:W-:Y:S01]  /*0550*/  STL [R1+0x74], R16 ;  /* 0x0000741001007387 */ /* 0x0001e20000100800 */
[----:B------:R-:W-:-:S03]  /*0560*/  VOTEU.ALL UP0, P0 ;  /* 0x00000000003f7886 */ /* 0x000fc60000000000 */
[----:B------:R0:W-:Y:S04]  /*0570*/  STL [R1+0x70], R17 ;  /* 0x0000701101007387 */ /* 0x0001e80000100800 */
[----:B------:R-:W1:Y:S02]  /*0580*/  FENCE.VIEW.ASYNC.S ;  /* 0x00000000000073c6 */ /* 0x000e640000000000 */
[----:B-1----:R0:W3:Y:S01]  /*0590*/  @!UP0 SYNCS.EXCH.64 URZ, [UR8+0x30], UR4 ;  /* 0x00003004083f85b2 */ /* 0x0020e20008000100 */
[----:B------:R0:W3:Y:S01]  /*05a0*/  @!UP1 SYNCS.EXCH.64 URZ, [UR8+0x38], UR4 ;  /* 0x00003804083f95b2 */ /* 0x0000e20008000100 */
[----:B------:R-:W-:Y:S01]  /*05b0*/  NOP ;  /* 0x0000000000007918 */ /* 0x000fe20000000000 */
[----:B---34-:R-:W-:Y:S06]  /*05c0*/  BAR.SYNC.DEFER_BLOCKING 0x0 ;  /* 0x0000000000007b1d */ /* 0x018fec0000010000 */
[----:B0-----:R-:W-:Y:S05]  /*05d0*/  @!P1 BRA `(.L_x_3) ;  /* 0x000000e800809947 */ /* 0x001fea0003800000 */
[----:B------:R-:W-:-:S06]  /*05e0*/  UISETP.GT.U32.AND UP0, UPT, UR11, 0x1, UPT ;  /* 0x000000010b00788c */ /* 0x000fcc000bf04070 */
[----:B------:R-:W-:-:S13]  /*05f0*/  PLOP3.LUT P0, PT, PT, PT, UP0, 0x80, 0x0 ;  /* 0x000000000000781c */ /* 0x000fda0003f0f008 */
[----:B------:R-:W-:Y:S05]  /*0600*/  @P0 EXIT ;  /* 0x000000000000094d */ /* 0x000fea0003800000 */
[----:B------:R-:W-:Y:S01]  /*0610*/  IMAD.MOV.U32 R6, RZ, RZ, -0x1 ;  /* 0xffffffffff067424 */ /* 0x000fe200078e00ff */
[----:B------:R-:W-:Y:S01]  /*0620*/  ULDC.64 UR4, c[0x0][0x650] ;  /* 0x0001940000047ab9 */ /* 0x000fe20000000a00 */
[----:B------:R-:W-:Y:S01]  /*0630*/  IMAD.MOV.U32 R5, RZ, RZ, -0x1 ;  /* 0xffffffffff057424 */ /* 0x000fe200078e00ff */
[----:B------:R-:W-:Y:S01]  /*0640*/  ISETP.GE.U32.AND P0, PT, R16, UR4, PT ;  /* 0x0000000410007c0c */ /* 0x000fe2000bf06070 */
[----:B------:R-:W-:Y:S01]  /*0650*/  UMOV UR19, 0xffffffff ;  /* 0xffffffff00137882 */ /* 0x000fe20000000000 */
[----:B------:R0:W-:Y:S01]  /*0660*/  STL [R1+0x7c], R6 ;  /* 0x00007c0601007387 */ /* 0x0001e20000100800 */
[----:B------:R-:W-:Y:S02]  /*0670*/  PRMT R4, RZ, 0x7610, R4 ;  /* 0x00007610ff047816 */ /* 0x000fe40000000004 */
[----:B------:R-:W-:Y:S01]  /*0680*/  ISETP.GE.U32.AND.EX P0, PT, R17, UR5, PT, P0 ;  /* 0x0000000511007c0c */ /* 0x000fe2000bf06100 */
[----:B------:R0:W-:-:S12]  /*0690*/  STL [R1+0x78], R5 ;  /* 0x0000780501007387 */ /* 0x0001d80000100800 */
[----:B0-----:R-:W-:Y:S05]  /*06a0*/  @P0 BRA `(.L_x_4) ;  /* 0x0000000400680947 */ /* 0x001fea0003800000 */
[----:B------:R-:W0:Y:S01]  /*06b0*/  LDC.64 R12, c[0x0][0x628] ;  /* 0x00018a00ff0c7b82 */ /* 0x000e220000000a00 */
[----:B------:R-:W-:Y:S02]  /*06c0*/  IMAD.MOV.U32 R4, RZ, RZ, R16 ;  /* 0x000000ffff047224 */ /* 0x000fe400078e0010 */
[----:B------:R-:W-:-:S05]  /*06d0*/  IMAD.MOV.U32 R5, RZ, RZ, R17 ;  /* 0x000000ffff057224 */ /* 0x000fca00078e0011 */
[----:B------:R-:W1:Y:S08]  /*06e0*/  LDC R10, c[0x0][0x630] ;  /* 0x00018c00ff0a7b82 */ /* 0x000e700000000800 */
[----:B------:R-:W2:Y:S01]  /*06f0*/  LDC.64 R14, c[0x0][0x620] ;  /* 0x00018800ff0e7b82 */ /* 0x000ea20000000a00 */
[----:B0-----:R-:W-:-:S04]  /*0700*/  ISETP.NE.U32.AND P0, PT, R12, RZ, PT ;  /* 0x000000ff0c00720c */ /* 0x001fc80003f05070 */
[----:B------:R-:W-:-:S13]  /*0710*/  ISETP.NE.AND.EX P0, PT, R13, RZ, PT, P0 ;  /* 0x000000ff0d00720c */ /* 0x000fda0003f05300 */
[----:B-12---:R-:W-:Y:S05]  /*0720*/  @!P0 BRA `(.L_x_5) ;  /* 0x0000000000288947 */ /* 0x006fea0003800000 */
[----:B------:R-:W0:Y:S02]  /*0730*/  LDC R9, c[0x0][0x634] ;  /* 0x00018d00ff097b82 */ /* 0x000e240000000800 */
[----:B0-----:R-:W-:-:S05]  /*0740*/  IADD3 R9, P0, R16, R9, RZ ;  /* 0x0000000910097210 */ /* 0x001fca0007f1e0ff */
[----:B------:R-:W-:-:S04]  /*0750*/  IMAD.X R11, RZ, RZ, R17, P0 ;  /* 0x000000ffff0b7224 */ /* 0x000fc800000e0611 */
[----:B------:R-:W-:-:S04]  /*0760*/  IMAD.WIDE.U32 R4, R11, R12, RZ ;  /* 0x0000000c0b047225 */ /* 0x000fc800078e00ff */
[----:B------:R-:W-:-:S04]  /*0770*/  IMAD.WIDE.U32 R6, P0, R9, R13, R4 ;  /* 0x0000000d09067225 */ /* 0x000fc80007800004 */
[----:B------:R-:W-:-:S04]  /*0780*/  IMAD.WIDE.U32 R4, R9, R12, RZ ;  /* 0x0000000c09047225 */ /* 0x000fc800078e00ff */
[----:B------:R-:W-:Y:S01]  /*0790*/  IMAD.X R9, RZ, RZ, RZ, P0 ;  /* 0x000000ffff097224 */ /* 0x000fe200000e06ff */
[----:B------:R-:W-:Y:S01]  /*07a0*/  IADD3 RZ, P0, R5, R6, RZ ;  /* 0x0000000605ff7210 */ /* 0x000fe20007f1e0ff */
[----:B------:R-:W-:-:S04]  /*07b0*/  IMAD.MOV.U32 R8, RZ, RZ, R7 ;  /* 0x000000ffff087224 */ /* 0x000fc800078e0007 */
[----:B------:R-:W-:-:S08]  /*07c0*/  IMAD.WIDE.U32.X R4, R11, R13, R8, P0 ;  /* 0x0000000d0b047225 */ /* 0x000fd000000e0408 */
.L_x_5:
[-CC-:B------:R-:W-:Y:S01]  /*07d0*/  SHF.R.U64 R24, R4, R10.reuse, R5.reuse ;  /* 0x0000000a04187219 */ /* 0x180fe20000001205 */
[----:B------:R-:W0:Y:S01]  /*07e0*/  LDC R8, c[0x0][0x618] ;  /* 0x00018600ff087b82 */ /* 0x000e220000000800 */
[----:B------:R-:W-:Y:S01]  /*07f0*/  SHF.R.U32.HI R4, RZ, R10, R5 ;  /* 0x0000000aff047219 */ /* 0x000fe20000011605 */
[----:B------:R-:W-:Y:S01]  /*0800*/  ULDC UR4, c[0x0][0x150] ;  /* 0x0000540000047ab9 */ /* 0x000fe20000000800 */
[----:B------:R-:W-:Y:S01]  /*0810*/  IADD3 R9, P0, RZ, -R24, RZ ;  /* 0x80000018ff097210 */ /* 0x000fe20007f1e0ff */
[----:B------:R-:W-:Y:S01]  /*0820*/  IMAD.MOV.U32 R5, RZ, RZ, R17 ;  /* 0x000000ffff057224 */ /* 0x000fe200078e0011 */
[----:B------:R-:W-:-:S03]  /*0830*/  I2FP.F32.U32 R3, R2 ;  /* 0x0000000200037245 */ /* 0x000fc60000201000 */
[----:B------:R-:W1:Y:S01]  /*0840*/  LDC.64 R18, c[0x0][0x640] ;  /* 0x00019000ff127b82 */ /* 0x000e620000000a00 */
[----:B------:R-:W-:Y:S02]  /*0850*/  IMAD.X R11, RZ, RZ, ~R4, P0 ;  /* 0x000000ffff0b7224 */ /* 0x000fe400000e0e04 */
[----:B------:R-:W-:Y:S01]  /*0860*/  FMUL R3, R3, UR4 ;  /* 0x0000000403037c20 */ /* 0x000fe20008400000 */
[----:B------:R-:W-:Y:S01]  /*0870*/  IMAD.MOV.U32 R4, RZ, RZ, R16 ;  /* 0x000000ffff047224 */ /* 0x000fe200078e0010 */
[----:B------:R-:W-:Y:S01]  /*0880*/  ULDC UR4, c[0x0][0x154] ;  /* 0x0000550000047ab9 */ /* 0x000fe20000000800 */
[-C--:B------:R-:W-:Y:S02]  /*0890*/  IMAD R6, R11, R14.reuse, RZ ;  /* 0x0000000e0b067224 */ /* 0x080fe400078e02ff */
[C---:B------:R-:W-:Y:S01]  /*08a0*/  IMAD.WIDE.U32 R4, R9.reuse, R14, R4 ;  /* 0x0000000e09047225 */ /* 0x040fe200078e0004 */
[----:B------:R-:W2:Y:S01]  /*08b0*/  LDC R10, c[0x0][0x608] ;  /* 0x00018200ff0a7b82 */ /* 0x000ea20000000800 */
[----:B------:R-:W3:Y:S02]  /*08c0*/  F2I.U32.TRUNC.NTZ R3, R3 ;  /* 0x0000000300037305 */ /* 0x000ee4000020f000 */
[----:B------:R-:W-:-:S04]  /*08d0*/  IMAD R9, R9, R15, R6 ;  /* 0x0000000f09097224 */ /* 0x000fc800078e0206 */
[----:B------:R-:W-:Y:S01]  /*08e0*/  IMAD.IADD R5, R5, 0x1, R9 ;  /* 0x0000000105057824 */ /* 0x000fe200078e0209 */
[----:B------:R-:W4:Y:S01]  /*08f0*/  LDC R7, c[0x0][0x144] ;  /* 0x00005100ff077b82 */ /* 0x000f220000000800 */
[----:B------:R-:W-:-:S03]  /*0900*/  IMAD.MOV.U32 R9, RZ, RZ, 0x1 ;  /* 0x00000001ff097424 */ /* 0x000fc600078e00ff */
[----:B0-----:R-:W-:Y:S02]  /*0910*/  SHF.R.U64 R12, R4, R8, R5 ;  /* 0x00000008040c7219 */ /* 0x001fe40000001205 */
[----:B------:R-:W-:Y:S02]  /*0920*/  I2FP.F32.U32 R4, R0 ;  /* 0x0000000000047245 */ /* 0x000fe40000201000 */
[----:B------:R-:W0:Y:S01]  /*0930*/  LDC R14, c[0x0][0x658] ;  /* 0x00019600ff0e7b82 */ /* 0x000e220000000800 */
[----:B-1----:R-:W-:Y:S01]  /*0940*/  ISETP.NE.U32.AND P0, PT, R18, RZ, PT ;  /* 0x000000ff1200720c */ /* 0x002fe20003f05070 */
[----:B---3--:R-:W-:Y:S02]  /*0950*/  IMAD.MOV R6, RZ, RZ, -R3 ;  /* 0x000000ffff067224 */ /* 0x008fe400078e0a03 */
[----:B------:R-:W-:Y:S01]  /*0960*/  FMUL R4, R4, UR4 ;  /* 0x0000000404047c20 */ /* 0x000fe20008400000 */
[----:B------:R-:W-:Y:S01]  /*0970*/  SHF.R.U32.HI R3, RZ, R8, R5 ;  /* 0x00000008ff037219 */ /* 0x000fe20000011605 */
[----:B------:R-:W-:Y:S01]  /*0980*/  IMAD.MOV.U32 R5, RZ, RZ, -0x1 ;  /* 0xffffffffff057424 */ /* 0x000fe200078e00ff */
[----:B------:R-:W-:Y:S01]  /*0990*/  ISETP.NE.AND.EX P0, PT, R19, RZ, PT, P0 ;  /* 0x000000ff1300720c */ /* 0x000fe20003f05300 */
[----:B------:R1:W3:Y:S01]  /*09a0*/  F2I.U32.TRUNC.NTZ R11, R4 ;  /* 0x00000004000b7305 */ /* 0x0002e2000020f000 */
[----:B------:R-:W1:Y:S01]  /*09b0*/  LDC R13, c[0x0][0x148] ;  /* 0x00005200ff0d7b82 */ /* 0x000e620000000800 */
[----:B--2---:R-:W-:-:S02]  /*09c0*/  SHF.R.U64 R23, R12, R10, R3 ;  /* 0x0000000a0c177219 */ /* 0x004fc40000001203 */
[----:B------:R-:W-:-:S05]  /*09d0*/  SHF.R.U32.HI R3, RZ, R10, R3 ;  /* 0x0000000aff037219 */ /* 0x000fca0000011603 */
[----:B------:R-:W2:Y:S01]  /*09e0*/  LDC R17, c[0x0][0x600] ;  /* 0x00018000ff117b82 */ /* 0x000ea20000000800 */
[----:B----4-:R-:W-:-:S07]  /*09f0*/  IMAD R8, R7, R6, R2 ;  /* 0x0000000607087224 */ /* 0x010fce00078e0202 */
[----:B------:R-:W4:Y:S01]  /*0a00*/  LDC R16, c[0x0][0x648] ;  /* 0x00019200ff107b82 */ /* 0x000f220000000800 */
[-C--:B0-----:R-:W-:Y:S02]  /*0a10*/  SHF.L.U32 R2, R5, R14.reuse, RZ ;  /* 0x0000000e05027219 */ /* 0x081fe400000006ff */
[--C-:B------:R-:W-:Y:S02]  /*0a20*/  SHF.R.U64 R22, R23, R14, R3.reuse ;  /* 0x0000000e17167219 */ /* 0x100fe40000001203 */
[----:B------:R-:W-:Y:S02]  /*0a30*/  LOP3.LUT R10, RZ, R2, RZ, 0x33, !PT ;  /* 0x00000002ff0a7212 */ /* 0x000fe400078e33ff */
[-C--:B------:R-:W-:Y:S01]  /*0a40*/  SHF.R.U32.HI R3, RZ, R14.reuse, R3 ;  /* 0x0000000eff037219 */ /* 0x080fe20000011603 */
[----:B------:R-:W0:Y:S01]  /*0a50*/  LDC R21, c[0x0][0x638] ;  /* 0x00018e00ff157b82 */ /* 0x000e220000000800 */
[----:B------:R-:W-:Y:S01]  /*0a60*/  SHF.L.U32 R9, R9, R14, RZ ;  /* 0x0000000e09097219 */ /* 0x000fe200000006ff */
[----:B------:R-:W-:-:S06]  /*0a70*/  IMAD.MOV.U32 R2, RZ, RZ, R22 ;  /* 0x000000ffff027224 */ /* 0x000fcc00078e0016 */
[----:B------:R-:W0:Y:S01]  /*0a80*/  LDC R20, c[0x0][0x610] ;  /* 0x00018400ff147b82 */ /* 0x000e220000000800 */
[----:B-1-3--:R-:W-:Y:S05]  /*0a90*/  @!P0 BRA `(.L_x_6) ;  /* 0x0000000000288947 */ /* 0x00afea0003800000 */
[----:B------:R-:W1:Y:S02]  /*0aa0*/  LDC R7, c[0x0][0x64c] ;  /* 0x00019300ff077b82 */ /* 0x000e640000000800 */
[----:B-1----:R-:W-:-:S05]  /*0ab0*/  IADD3 R7, P0, R22, R7, RZ ;  /* 0x0000000716077210 */ /* 0x002fca0007f1e0ff */
        /* <DEDUP_REMOVED lines=8> */
.L_x_6:
[----:B----4-:R-:W-:Y:S01]  /*0b40*/  SHF.R.U64 R2, R2, R16, R3 ;  /* 0x0000001002027219 */ /* 0x010fe20000001203 */
[----:B--2---:R-:W-:Y:S01]  /*0b50*/  VIADD R3, R17, 0xffffffff ;  /* 0xffffffff11037836 */ /* 0x004fe20000000000 */
[----:B------:R-:W-:Y:S01]  /*0b60*/  LOP3.LUT R10, R23, R10, RZ, 0xc0, !PT ;  /* 0x0000000a170a7212 */ /* 0x000fe200078ec0ff */
[----:B------:R-:W-:Y:S01]  /*0b70*/  IMAD.MOV R11, RZ, RZ, -R11 ;  /* 0x000000ffff0b7224 */ /* 0x000fe200078e0a0b */
[----:B------:R-:W-:Y:S01]  /*0b80*/  R2UR UR19, R24 ;  /* 0x00000000181372ca */ /* 0x000fe200000e0000 */
[----:B------:R-:W-:Y:S01]  /*0b90*/  IMAD.MOV R4, RZ, RZ, -R2 ;  /* 0x000000ffff047224 */ /* 0x000fe200078e0a02 */
[----:B------:R-:W-:Y:S01]  /*0ba0*/  LOP3.LUT R3, R12, R3, RZ, 0xc0, !PT ;  /* 0x000000030c037212 */ /* 0x000fe200078ec0ff */
[----:B------:R-:W-:Y:S02]  /*0bb0*/  @P4 IMAD R8, R13, R11, R0 ;  /* 0x0000000b0d084224 */ /* 0x000fe400078e0200 */
[----:B------:R-:W-:Y:S02]  /*0bc0*/  IMAD R9, R9, R2, R10 ;  /* 0x0000000209097224 */ /* 0x000fe400078e020a */
[----:B0-----:R-:W-:-:S02]  /*0bd0*/  IMAD R0, R4, R21, R22 ;  /* 0x0000001504007224 */ /* 0x001fc400078e0216 */
[----:B------:R-:W-:Y:S02]  /*0be0*/  IMAD R8, R9, R20, R8 ;  /* 0x0000001409087224 */ /* 0x000fe400078e0208 */
[----:B------:R-:W-:Y:S02]  /*0bf0*/  IMAD R3, R0, R17, R3 ;  /* 0x0000001100037224 */ /* 0x000fe400078e0203 */
[----:B------:R-:W-:-:S03]  /*0c00*/  IMAD.MOV.U32 R4, RZ, RZ, 0x1 ;  /* 0x00000001ff047424 */ /* 0x000fc600078e00ff */
[----:B------:R-:W-:Y:S02]  /*0c10*/  SEL R2, R3, R8, !P4 ;  /* 0x0000000803027207 */ /* 0x000fe40006000000 */
[----:B------:R-:W-:-:S03]  /*0c20*/  SEL R0, R8, R3, !P4 ;  /* 0x0000000308007207 */ /* 0x000fc60006000000 */
[----:B------:R0:W-:Y:S04]  /*0c30*/  STL [R1+0x78], R2 ;  /* 0x0000780201007387 */ /* 0x0001e80000100800 */
[----:B------:R0:W-:Y:S02]  /*0c40*/  STL [R1+0x7c], R0 ;  /* 0x00007c0001007387 */ /* 0x0001e40000100800 */
.L_x_4:
[----:B------:R-:W-:-:S08]  /*0c50*/  NOP ;  /* 0x0000000000007918 */ /* 0x000fd00000000000 */
[----:B------:R-:W1:Y:S02]  /*0c60*/  USETMAXREG.TRY_ALLOC.CTAPOOL UP0, 0xe8 ;  /* 0x000000e8000079c8 */ /* 0x000e640008000600 */
[----:B-1----:R-:W-:-:S13]  /*0c70*/  PLOP3.LUT P0, PT, PT, PT, UP0, 0x80, 0x0 ;  /* 0x000000000000781c */ /* 0x002fda0003f0f008 */
[----:B------:R-:W-:Y:S05]  /*0c80*/  @!P0 BRA `(.L_x_4) ;  /* 0xfffffffc00f08947 */ /* 0x000fea000383ffff */
[----:B------:R-:W-:Y:S01]  /*0c90*/  ULDC.64 UR4, c[0x0][0x598] ;  /* 0x0001660000047ab9 */ /* 0x000fe20000000a00 */
[----:B------:R-:W-:Y:S01]  /*0ca0*/  ULDC.64 UR26, c[0x0][0x208] ;  /* 0x00008200001a7ab9 */ /* 0x000fe20000000a00 */
[----:B------:R-:W-:-:S04]  /*0cb0*/  ISETP.NE.U32.AND P0, PT, RZ, UR4, PT ;  /* 0x00000004ff007c0c */ /* 0x000fc8000bf05070 */
[----:B------:R-:W-:-:S13]  /*0cc0*/  ISETP.NE.AND.EX P0, PT, RZ, UR5, PT, P0 ;  /* 0x00000005ff007c0c */ /* 0x000fda000bf05300 */
[----:B------:R-:W-:Y:S05]  /*0cd0*/  @!P0 BRA `(.L_x_7) ;  /* 0x0000000000208947 */ /* 0x000fea0003800000 */
[----:B0-----:R-:W0:Y:S02]  /*0ce0*/  LDC.64 R2, c[0x0][0x598] ;  /* 0x00016600ff027b82 */ /* 0x001e240000000a00 */
[----:B0-----:R-:W2:Y:S02]  /*0cf0*/  LDG.E.64 R2, desc[UR26][R2.64] ;  /* 0x0000001a02027981 */ /* 0x001ea4000c1e1b00 */
[----:B--2---:R-:W-:-:S04]  /*0d00*/  ISETP.NE.U32.AND P0, PT, R2, RZ, PT ;  /* 0x000000ff0200720c */ /* 0x004fc80003f05070 */
[----:B------:R-:W-:-:S13]  /*0d10*/  ISETP.NE.AND.EX P0, PT, R3, RZ, PT, P0 ;  /* 0x000000ff0300720c */ /* 0x000fda0003f05300 */
[----:B------:R-:W-:Y:S05]  /*0d20*/  @!P0 BRA `(.L_x_7) ;  /* 0x00000000000c8947 */ /* 0x000fea0003800000 */
[----:B------:R-:W2:Y:S02]  /*0d30*/  LD.E R2, desc[UR26][R2.64] ;  /* 0x0000001a02027980 */ /* 0x000ea4000c101900 */
[----:B--2---:R-:W-:Y:S01]  /*0d40*/  R2UR UR18, R2 ;  /* 0x00000000021272ca */ /* 0x004fe200000e0000 */
[----:B------:R-:W-:-:S14]  /*0d50*/  BRA `(.L_x_8) ;  /* 0x0000000000247947 */ /* 0x000fdc0003800000 */
.L_x_7:
[----:B------:R-:W-:Y:S02]  /*0d60*/  ULDC.64 UR4, c[0x0][0x588] ;  /* 0x0001620000047ab9 */ /* 0x000fe40000000a00 */
[----:B------:R-:W-:-:S04]  /*0d70*/  ISETP.NE.U32.AND P0, PT, RZ, UR4, PT ;  /* 0x00000004ff007c0c */ /* 0x000fc8000bf05070 */
[----:B------:R-:W-:-:S13]  /*0d80*/  ISETP.NE.AND.EX P0, PT, RZ, UR5, PT, P0 ;  /* 0x00000005ff007c0c */ /* 0x000fda000bf05300 */
[----:B------:R-:W-:Y:S05]  /*0d90*/  @!P0 BRA `(.L_x_9) ;  /* 0x0000000000108947 */ /* 0x000fea0003800000 */
[----:B0-----:R-:W0:Y:S02]  /*0da0*/  LDC.64 R2, c[0x0][0x588] ;  /* 0x00016200ff027b82 */ /* 0x001e240000000a00 */
[----:B0-----:R-:W2:Y:S02]  /*0db0*/  LDG.E R2, desc[UR26][R2.64] ;  /* 0x0000001a02027981 */ /* 0x001ea4000c1e1900 */
[----:B--2---:R-:W-:Y:S01]  /*0dc0*/  R2UR UR18, R2 ;  /* 0x00000000021272ca */ /* 0x004fe200000e0000 */
[----:B------:R-:W-:-:S14]  /*0dd0*/  BRA `(.L_x_8) ;  /* 0x0000000000047947 */ /* 0x000fdc0003800000 */
.L_x_9:
[----:B------:R-:W-:-:S05]  /*0de0*/  ULDC UR18, c[0x0][0x580] ;  /* 0x0001600000127ab9 */ /* 0x000fca0000000800 */
.L_x_8:
[----:B------:R-:W-:Y:S02]  /*0df0*/  ULDC.64 UR4, c[0x0][0x5a0] ;  /* 0x0001680000047ab9 */ /* 0x000fe40000000a00 */
        /* <DEDUP_REMOVED lines=11> */
.L_x_10:
        /* <DEDUP_REMOVED lines=8> */
.L_x_12:
[----:B------:R-:W-:-:S05]  /*0f30*/  ULDC UR17, c[0x0][0x584] ;  /* 0x0001610000117ab9 */ /* 0x000fca0000000800 */
.L_x_11:
[----:B------:R-:W-:-:S13]  /*0f40*/  LOP3.LUT P0, RZ, R4, 0xff, RZ, 0xc0, !PT ;  /* 0x000000ff04ff7812 */ /* 0x000fda000780c0ff */
[----:B------:R-:W-:Y:S05]  /*0f50*/  @!P0 EXIT ;  /* 0x000000000000894d */ /* 0x000fea0003800000 */
[----:B------:R-:W-:Y:S01]  /*0f60*/  ULDC UR4, c[0x0][0x28c] ;  /* 0x0000a30000047ab9 */ /* 0x000fe20000000800 */
[----:B------:R-:W-:Y:S02]  /*0f70*/  ULOP3.LUT UR8, UR7, 0x1, URZ, 0xfc, !UPT ;  /* 0x0000000107087892 */ /* 0x000fe4000f8efc3f */
[----:B------:R-:W-:-:S04]  /*0f80*/  UIADD3 UR4, UR4, 0xff, URZ ;  /* 0x000000ff04047890 */ /* 0x000fc8000fffe03f */
[----:B------:R-:W-:-:S04]  /*0f90*/  USHF.R.S32.HI UR5, URZ, 0x1f, UR4 ;  /* 0x0000001f3f057899 */ /* 0x000fc80008011404 */
[----:B------:R-:W-:-:S03]  /*0fa0*/  ULEA.HI UR5, UR5, UR4, URZ, 0x8 ;  /* 0x0000000405057291 */ /* 0x000fc6000f8f403f */
[----:B------:R-:W-:Y:S01]  /*0fb0*/  UMOV UR4, URZ ;  /* 0x0000003f00047c82 */ /* 0x000fe20008000000 */
[----:B------:R-:W-:-:S03]  /*0fc0*/  USHF.R.S32.HI UR9, URZ, 0x8, UR5 ;  /* 0x000000083f097899 */ /* 0x000fc60008011405 */
[----:B------:R-:W-:-:S09]  /*0fd0*/  UMOV UR5, URZ ;  /* 0x0000003f00057c82 */ /* 0x000fd20008000000 */
.L_x_293:
[----:B0-----:R-:W0:Y:S01]  /*0fe0*/  S2R R0, SR_TID.X ;  /* 0x0000000000007919 */ /* 0x001e220000002100 */
[----:B-1----:R-:W1:Y:S01]  /*0ff0*/  S2UR UR14, SR_CgaCtaId ;  /* 0x00000000000e79c3 */ /* 0x002e620000008800 */
[----:B------:R-:W-:Y:S01]  /*1000*/  UMOV UR13, 0x400 ;  /* 0x00000400000d7882 */ /* 0x000fe20000000000 */
[----:B------:R-:W-:Y:S01]  /*1010*/  UMOV UR6, URZ ;  /* 0x0000003f00067c82 */ /* 0x000fe20008000000 */
[----:B------:R-:W-:Y:S01]  /*1020*/  STL [R1+0x6c], RZ ;  /* 0x00006cff01007387 */ /* 0x000fe20000100800 */
[----:B------:R-:W-:Y:S01]  /*1030*/  UMOV UR20, URZ ;  /* 0x0000003f00147c82 */ /* 0x000fe20008000000 */
[----:B------:R-:W-:Y:S01]  /*1040*/  UMOV UR21, URZ ;  /* 0x0000003f00157c82 */ /* 0x000fe20008000000 */
[----:B------:R-:W-:Y:S01]  /*1050*/  UMOV UR12, UR5 ;  /* 0x00000005000c7c82 */ /* 0x000fe20008000000 */
[----:B------:R-:W-:Y:S01]  /*1060*/  STL [R1+0x68], RZ ;  /* 0x000068ff01007387 */ /* 0x000fe20000100800 */
[----:B--2---:R-:W2:Y:S01]  /*1070*/  LDC R2, c[0x0][0x28c] ;  /* 0x0000a300ff027b82 */ /* 0x004ea20000000800 */
[----:B------:R-:W-:Y:S01]  /*1080*/  UMOV UR15, UR4 ;  /* 0x00000004000f7c82 */ /* 0x000fe20008000000 */
[----:B------:R-:W-:Y:S01]  /*1090*/  CS2R R4, SRZ ;  /* 0x0000000000047805 */ /* 0x000fe2000001ff00 */
[----:B------:R-:W-:Y:S01]  /*10a0*/  STL [R1+0x64], RZ ;  /* 0x000064ff01007387 */ /* 0x000fe20000100800 */
[----:B------:R-:W-:-:S02]  /*10b0*/  CS2R R6, SRZ ;  /* 0x0000000000067805 */ /* 0x000fc4000001ff00 */
[----:B------:R-:W-:Y:S02]  /*10c0*/  CS2R R8, SRZ ;  /* 0x0000000000087805 */ /* 0x000fe4000001ff00 */
[----:B------:R-:W-:Y:S01]  /*10d0*/  CS2R R10, SRZ ;  /* 0x00000000000a7805 */ /* 0x000fe2000001ff00 */
[----:B------:R-:W-:Y:S01]  /*10e0*/  STL [R1+0x60], RZ ;  /* 0x000060ff01007387 */ /* 0x000fe20000100800 */
[----:B------:R-:W-:Y:S02]  /*10f0*/  CS2R R12, SRZ ;  /* 0x00000000000c7805 */ /* 0x000fe4000001ff00 */
[----:B------:R-:W-:Y:S02]  /*1100*/  CS2R R14, SRZ ;  /* 0x00000000000e7805 */ /* 0x000fe4000001ff00 */
[----:B------:R-:W-:Y:S01]  /*1110*/  CS2R R16, SRZ ;  /* 0x0000000000107805 */ /* 0x000fe2000001ff00 */
[----:B------:R-:W-:Y:S01]  /*1120*/  STL [R1+0x5c], RZ ;  /* 0x00005cff01007387 */ /* 0x000fe20000100800 */
[----:B------:R-:W-:-:S02]  /*1130*/  CS2R R18, SRZ ;  /* 0x0000000000127805 */ /* 0x000fc4000001ff00 */
[----:B------:R-:W-:Y:S02]  /*1140*/  CS2R R20, SRZ ;  /* 0x0000000000147805 */ /* 0x000fe4000001ff00 */
[----:B------:R-:W-:Y:S01]  /*1150*/  CS2R R22, SRZ ;  /* 0x0000000000167805 */ /* 0x000fe2000001ff00 */
[----:B------:R-:W-:Y:S01]  /*1160*/  STL [R1+0x58], RZ ;  /* 0x000058ff01007387 */ /* 0x000fe20000100800 */
[----:B-1----:R-:W-:Y:S01]  /*1170*/  ULEA UR13, UR14, UR13, 0x18 ;  /* 0x0000000d0e0d7291 */ /* 0x002fe2000f8ec03f */
[----:B------:R-:W-:Y:S02]  /*1180*/  CS2R R152, SRZ ;  /* 0x0000000000987805 */ /* 0x000fe4000001ff00 */
[----:B------:R-:W-:Y:S01]  /*1190*/  CS2R R154, SRZ ;  /* 0x00000000009a7805 */ /* 0x000fe2000001ff00 */
[----:B------:R-:W-:Y:S01]  /*11a0*/  STL [R1+0x54], RZ ;  /* 0x000054ff01007387 */ /* 0x000fe20000100800 */
[----:B------:R-:W-:Y:S02]  /*11b0*/  CS2R R156, SRZ ;  /* 0x00000000009c7805 */ /* 0x000fe4000001ff00 */
[----:B------:R-:W-:-:S02]  /*11c0*/  CS2R R158, SRZ ;  /* 0x00000000009e7805 */ /* 0x000fc4000001ff00 */
[----:B------:R-:W-:Y:S02]  /*11d0*/  CS2R R160, SRZ ;  /* 0x0000000000a07805 */ /* 0x000fe4000001ff00 */
[----:B0-----:R-:W-:Y:S01]  /*11e0*/  LOP3.LUT R0, R0, 0x80, RZ, 0xc0, !PT ;  /* 0x0000008000007812 */ /* 0x001fe200078ec0ff */
[----:B------:R-:W-:Y:S01]  /*11f0*/  STL [R1+0x50], RZ ;  /* 0x000050ff01007387 */ /* 0x000fe20000100800 */
[----:B--2---:R-:W-:Y:S02]  /*1200*/  ISETP.GE.AND P0, PT, R2, 0x1, PT ;  /* 0x000000010200780c */ /* 0x004fe40003f06270 */
[----:B------:R-:W-:Y:S02]  /*1210*/  CS2R R2, SRZ ;  /* 0x0000000000027805 */ /* 0x000fe4000001ff00 */
[----:B------:R-:W-:Y:S01]  /*1220*/  SHF.R.U32.HI R0, RZ, 0x7, R0 ;  /* 0x00000007ff007819 */ /* 0x000fe20000011600 */
        /* <DEDUP_REMOVED lines=8> */
[----:B------:R-:W0:Y:S01]  /*12b0*/  SHFL.IDX PT, R0, R0, RZ, 0x1f ;  /* 0x00001fff00007589 */ /* 0x000e2200000e0000 */
[----:B------:R-:W-:-:S02]  /*12c0*/  CS2R R174, SRZ ;  /* 0x0000000000ae7805 */ /* 0x000fc4000001ff00 */
[----:B------:R-:W-:Y:S02]  /*12d0*/  CS2R R176, SRZ ;  /* 0x0000000000b07805 */ /* 0x000fe4000001ff00 */
[----:B------:R-:W-:Y:S01]  /*12e0*/  CS2R R178, SRZ ;  /* 0x0000000000b27805 */ /* 0x000fe2000001ff00 */
[----:B------:R1:W-:Y:S01]  /*12f0*/  STL [R1+0x44], RZ ;  /* 0x000044ff01007387 */ /* 0x0003e20000100800 */
[----:B------:R-:W-:Y:S02]  /*1300*/  CS2R R180, SRZ ;  /* 0x0000000000b47805 */ /* 0x000fe4000001ff00 */
[----:B------:R-:W-:Y:S02]  /*1310*/  CS2R R182, SRZ ;  /* 0x0000000000b67805 */ /* 0x000fe4000001ff00 */
[----:B------:R-:W-:Y:S01]  /*1320*/  CS2R R184, SRZ ;  /* 0x0000000000b87805 */ /* 0x000fe2000001ff00 */
[----:B------:R1:W-:Y:S01]  /*1330*/  STL [R1+0x40], RZ ;  /* 0x000040ff01007387 */ /* 0x0003e20000100800 */
        /* <DEDUP_REMOVED lines=14> */
[----:B------:R-:W-:Y:S02]  /*1420*/  CS2R R208, SRZ ;  /* 0x0000000000d07805 */ /* 0x000fe4000001ff00 */
[----:B0-----:R-:W-:Y:S01]  /*1430*/  R2UR UR10, R0 ;  /* 0x00000000000a72ca */ /* 0x001fe200000e0000 */
[----:B------:R1:W-:Y:S01]  /*1440*/  STL [R1+0x30], RZ ;  /* 0x000030ff01007387 */ /* 0x0003e20000100800 */
[----:B------:R-:W-:Y:S01]  /*1450*/  IMAD.MOV.U32 R0, RZ, RZ, RZ ;  /* 0x000000ffff007224 */ /* 0x000fe200078e00ff */
[----:B------:R-:W-:-:S02]  /*1460*/  CS2R R210, SRZ ;  /* 0x0000000000d27805 */ /* 0x000fc4000001ff00 */
[----:B------:R-:W-:Y:S01]  /*1470*/  CS2R R212, SRZ ;  /* 0x0000000000d47805 */ /* 0x000fe2000001ff00 */
[----:B------:R1:W-:Y:S01]  /*1480*/  STL [R1+0x2c], RZ ;  /* 0x00002cff01007387 */ /* 0x0003e20000100800 */
[----:B------:R-:W-:Y:S02]  /*1490*/  CS2R R214, SRZ ;  /* 0x0000000000d67805 */ /* 0x000fe4000001ff00 */
[----:B------:R-:W-:Y:S02]  /*14a0*/  CS2R R216, SRZ ;  /* 0x0000000000d87805 */ /* 0x000fe4000001ff00 */
[----:B------:R-:W-:Y:S01]  /*14b0*/  CS2R R218, SRZ ;  /* 0x0000000000da7805 */ /* 0x000fe2000001ff00 */
[----:B------:R1:W-:Y:S01]  /*14c0*/  STL [R1+0x28], RZ ;  /* 0x000028ff01007387 */ /* 0x0003e20000100800 */
[----:B------:R-:W-:Y:S02]  /*14d0*/  CS2R R220, SRZ ;  /* 0x0000000000dc7805 */ /* 0x000fe4000001ff00 */
[----:B------:R-:W-:-:S02]  /*14e0*/  CS2R R222, SRZ ;  /* 0x0000000000de7805 */ /* 0x000fc4000001ff00 */
[----:B------:R-:W-:Y:S01]  /*14f0*/  CS2R R224, SRZ ;  /* 0x0000000000e07805 */ /* 0x000fe2000001ff00 */
[----:B------:R1:W-:Y:S01]  /*1500*/  STL [R1+0x24], RZ ;  /* 0x000024ff01007387 */ /* 0x0003e20000100800 */
[----:B------:R-:W-:Y:S01]  /*1510*/  ULEA.HI UR11, UR10, UR10, URZ, 0x1 ;  /* 0x0000000a0a0b7291 */ /* 0x000fe2000f8f083f */
[----:B------:R-:W-:Y:S01]  /*1520*/  CS2R R226, SRZ ;  /* 0x0000000000e27805 */ /* 0x000fe2000001ff00 */
[----:B------:R-:W-:Y:S01]  /*1530*/  IMAD.MOV.U32 R228, RZ, RZ, RZ ;  /* 0x000000ffffe47224 */ /* 0x000fe200078e00ff */
[----:B------:R1:W-:Y:S01]  /*1540*/  STL [R1+0x20], RZ ;  /* 0x000020ff01007387 */ /* 0x0003e20000100800 */
[----:B------:R-:W-:Y:S01]  /*1550*/  ULOP3.LUT UR11, UR11, 0x7fffe, URZ, 0xc0, !UPT ;  /* 0x0007fffe0b0b7892 */ /* 0x000fe2000f8ec03f */
[----:B------:R-:W-:Y:S02]  /*1560*/  CS2R R88, SRZ ;  /* 0x0000000000587805 */ /* 0x000fe4000001ff00 */
[----:B------:R-:W-:Y:S01]  /*1570*/  CS2R R90, SRZ ;  /* 0x00000000005a7805 */ /* 0x000fe2000001ff00 */
[----:B------:R1:W-:Y:S01]  /*1580*/  STL [R1+0x1c], RZ ;  /* 0x00001cff01007387 */ /* 0x0003e20000100800 */
[----:B------:R-:W-:Y:S01]  /*1590*/  UIADD3 UR11, UR10, -UR11, URZ ;  /* 0x8000000b0a0b7290 */ /* 0x000fe2000fffe03f */
[----:B------:R-:W-:-:S02]  /*15a0*/  CS2R R92, SRZ ;  /* 0x00000000005c7805 */ /* 0x000fc4000001ff00 */
[----:B------:R-:W-:Y:S01]  /*15b0*/  CS2R R94, SRZ ;  /* 0x00000000005e7805 */ /* 0x000fe2000001ff00 */
[----:B------:R1:W-:Y:S01]  /*15c0*/  STL [R1+0x18], RZ ;  /* 0x000018ff01007387 */ /* 0x0003e20000100800 */
[----:B------:R-:W-:Y:S01]  /*15d0*/  ULEA UR11, UR11, UR13, 0xd ;  /* 0x0000000d0b0b7291 */ /* 0x000fe2000f8e683f */
[----:B------:R-:W-:Y:S02]  /*15e0*/  CS2R R96, SRZ ;  /* 0x0000000000607805 */ /* 0x000fe4000001ff00 */
[----:B------:R-:W-:Y:S01]  /*15f0*/  CS2R R98, SRZ ;  /* 0x0000000000627805 */ /* 0x000fe2000001ff00 */
[----:B------:R1:W-:Y:S01]  /*1600*/  STL [R1+0x14], RZ ;  /* 0x000014ff01007387 */ /* 0x0003e20000100800 */
[----:B------:R-:W-:Y:S01]  /*1610*/  UIADD3 UR11, UR11, 0x100, URZ ;  /* 0x000001000b0b7890 */ /* 0x000fe2000fffe03f */
[----:B------:R-:W-:Y:S02]  /*1620*/  CS2R R100, SRZ ;  /* 0x0000000000647805 */ /* 0x000fe4000001ff00 */
[----:B------:R-:W-:Y:S01]  /*1630*/  CS2R R102, SRZ ;  /* 0x0000000000667805 */ /* 0x000fe2000001ff00 */
[----:B------:R1:W-:Y:S01]  /*1640*/  STL [R1+0x10], RZ ;  /* 0x000010ff01007387 */ /* 0x0003e20000100800 */
[----:B------:R-:W-:Y:S01]  /*1650*/  USHF.R.U32.HI UR11, URZ, 0x4, UR11 ;  /* 0x000000043f0b7899 */ /* 0x000fe2000801160b */
[----:B------:R-:W-:-:S02]  /*1660*/  CS2R R104, SRZ ;  /* 0x0000000000687805 */ /* 0x000fc4000001ff00 */
[----:B------:R-:W-:Y:S01]  /*1670*/  CS2R R106, SRZ ;  /* 0x00000000006a7805 */ /* 0x000fe2000001ff00 */
[----:B------:R1:W-:Y:S01]  /*1680*/  STL [R1+0xc], RZ ;  /* 0x00000cff01007387 */ /* 0x0003e20000100800 */
[----:B------:R-:W-:Y:S01]  /*1690*/  ULOP3.LUT UR14, UR11, 0x3fff, URZ, 0xc0, !UPT ;  /* 0x00003fff0b0e7892 */ /* 0x000fe2000f8ec03f */
        /* <DEDUP_REMOVED lines=10> */
[----:B------:R1:W-:Y:S01]  /*1740*/  STL [R1], RZ ;  /* 0x000000ff01007387 */ /* 0x0003e20000100800 */
[----:B------:R-:W-:Y:S02]  /*1750*/  CS2R R124, SRZ ;  /* 0x00000000007c7805 */ /* 0x000fe4000001ff00 */
[----:B------:R-:W-:Y:S02]  /*1760*/  CS2R R126, SRZ ;  /* 0x00000000007e7805 */ /* 0x000fe4000001ff00 */
[----:B------:R-:W-:Y:S02]  /*1770*/  CS2R R128, SRZ ;  /* 0x0000000000807805 */ /* 0x000fe4000001ff00 */
[----:B------:R-:W-:-:S02]  /*1780*/  CS2R R130, SRZ ;  /* 0x0000000000827805 */ /* 0x000fc4000001ff00 */
[----:B------:R-:W-:Y:S02]  /*1790*/  CS2R R132, SRZ ;  /* 0x0000000000847805 */ /* 0x000fe4000001ff00 */
[----:B------:R-:W-:Y:S02]  /*17a0*/  CS2R R134, SRZ ;  /* 0x0000000000867805 */ /* 0x000fe4000001ff00 */
        /* <DEDUP_REMOVED lines=9> */
[----:B---34-:R-:W-:-:S02]  /*1840*/  CS2R R26, SRZ ;  /* 0x00000000001a7805 */ /* 0x018fc4000001ff00 */
        /* <DEDUP_REMOVED lines=29> */
[----:B------:R-:W-:Y:S01]  /*1a20*/  CS2R R86, SRZ ;  /* 0x0000000000567805 */ /* 0x000fe2000001ff00 */
[----:B-1----:R-:W-:Y:S06]  /*1a30*/  @!P0 BRA `(.L_x_13) ;  /* 0x0000001400408947 */ /* 0x002fec0003800000 */
[----:B------:R-:W-:-:S06]  /*1a40*/  UISETP.NE.AND UP0, UPT, UR8, 0x3, UPT ;  /* 0x000000030800788c */ /* 0x000fcc000bf05270 */
[----:B------:R-:W-:-:S13]  /*1a50*/  PLOP3.LUT P1, PT, PT, PT, UP0, 0x80, 0x0 ;  /* 0x000000000000781c */ /* 0x000fda0003f2f008 */
[----:B------:R-:W-:Y:S05]  /*1a60*/  @!P1 BRA `(.L_x_14) ;  /* 0x0000000000049947 */ /* 0x000fea0003800000 */
[----:B------:R-:W-:Y:S01]  /*1a70*/  BPT.TRAP 0x1 ;  /* 0x000000040000795c */ /* 0x000fe20000300000 */
.L_x_14:
[----:B------:R-:W-:Y:S01]  /*1a80*/  ULEA UR6, UR5, UR13, 0x3 ;  /* 0x0000000d05067291 */ /* 0x000fe2000f8e183f */
[----:B------:R-:W-:-:S05]  /*1a90*/  IMAD.U32 R0, RZ, RZ, UR4 ;  /* 0x00000004ff007e24 */ /* 0x000fca000f8e00ff */
[----:B------:R-:W-:-:S04]  /*1aa0*/  SHF.L.U32 R0, R0, 0x1f, RZ ;  /* 0x0000001f00007819 */ /* 0x000fc800000006ff */
[----:B------:R0:W1:Y:S01]  /*1ab0*/  SYNCS.PHASECHK.TRANS64.TRYWAIT P0, [UR6], R0 ;  /* 0x00000000ff0075a7 */ /* 0x0000620008000146 */
[----:B------:R-:W-:Y:S05]  /*1ac0*/  @!P1 BRA `(.L_x_15) ;  /* 0x0000000000049947 */ /* 0x000fea0003800000 */
[----:B------:R-:W-:Y:S01]  /*1ad0*/  BPT.TRAP 0x1 ;  /* 0x000000040000795c */ /* 0x000fe20000300000 */
.L_x_15:
[----:B-1----:R-:W-:Y:S05]  /*1ae0*/  @P0 BRA `(.L_x_16) ;  /* 0x0000000000080947 */ /* 0x002fea0003800000 */
[----:B------:R-:W1:Y:S02]  /*1af0*/  SYNCS.PHASECHK.TRANS64.TRYWAIT P0, [UR6], R0 ;  /* 0x00000000ff0075a7 */ /* 0x000e640008000146 */
[----:B-1----:R-:W-:Y:S05]  /*1b00*/  @!P0 BRA `(.L_x_17) ;  /* 0x000000e800d88947 */ /* 0x002fea0003800000 */
.L_x_16:
[----:B------:R-:W-:Y:S01]  /*1b10*/  UIADD3 UR6, UR13, 0x20100, URZ ;  /* 0x000201000d067890 */ /* 0x000fe2000fffe03f */
[----:B------:R-:W-:Y:S01]  /*1b20*/  WARPGROUP.ARRIVE ;  /* 0x00000000000079c5 */ /* 0x000fe20000000000 */
[----:B------:R-:W-:Y:S01]  /*1b30*/  ULOP3.LUT UR10, UR14, 0x10000, URZ, 0xfc, !UPT ;  /* 0x000100000e0a7892 */ /* 0x000fe2000f8efc3f */
[----:B------:R2:W-:Y:S01]  /*1b40*/  STL [R1+0x6c], RZ ;  /* 0x00006cff01007387 */ /* 0x0005e20000100800 */
[----:B------:R-:W-:Y:S01]  /*1b50*/  USHF.R.U32.HI UR6, URZ, 0x4, UR6 ;  /* 0x000000043f067899 */ /* 0x000fe20008011606 */
[----:B01----:R-:W-:Y:S01]  /*1b60*/  IMAD.MOV.U32 R0, RZ, RZ, RZ ;  /* 0x000000ffff007224 */ /* 0x003fe200078e00ff */
[----:B------:R-:W-:Y:S01]  /*1b70*/  ULEA UR10, UR5, UR10, 0xc ;  /* 0x0000000a050a7291 */ /* 0x000fe2000f8e603f */
[----:B------:R2:W-:Y:S01]  /*1b80*/  STL [R1+0x68], RZ ;  /* 0x000068ff01007387 */ /* 0x0005e20000100800 */
[----:B------:R-:W-:Y:S01]  /*1b90*/  ULOP3.LUT UR6, UR6, 0x3fff, URZ, 0xc0, !UPT ;  /* 0x00003fff06067892 */ /* 0x000fe2000f8ec03f */
[----:B------:R-:W-:Y:S01]  /*1ba0*/  CS2R R2, SRZ ;  /* 0x0000000000027805 */ /* 0x000fe2000001ff00 */
[----:B------:R-:W-:Y:S01]  /*1bb0*/  UMOV UR21, 0x40000040 ;  /* 0x4000004000157882 */ /* 0x000fe20000000000 */
[----:B------:R-:W-:Y:S01]  /*1bc0*/  UMOV UR23, 0x40000040 ;  /* 0x4000004000177882 */ /* 0x000fe20000000000 */
[----:B------:R-:W-:Y:S01]  /*1bd0*/  ULOP3.LUT UR6, UR6, 0x10000, URZ, 0xfc, !UPT ;  /* 0x0001000006067892 */ /* 0x000fe2000f8efc3f */
[----:B------:R2:W-:Y:S01]  /*1be0*/  STL [R1+0x64], RZ ;  /* 0x000064ff01007387 */ /* 0x0005e20000100800 */
[----:B------:R-:W-:Y:S01]  /*1bf0*/  UMOV UR20, UR10 ;  /* 0x0000000a00147c82 */ /* 0x000fe20008000000 */
[----:B------:R-:W-:Y:S01]  /*1c00*/  CS2R R4, SRZ ;  /* 0x0000000000047805 */ /* 0x000fe2000001ff00 */
[----:B------:R-:W-:Y:S01]  /*1c10*/  ULEA UR12, UR5, UR6, 0xb ;  /* 0x00000006050c7291 */ /* 0x000fe2000f8e583f */
[----:B------:R2:W-:Y:S01]  /*1c20*/  STL [R1+0x60], RZ ;  /* 0x000060ff01007387 */ /* 0x0005e20000100800 */
[----:B------:R-:W-:Y:S01]  /*1c30*/  CS2R R6, SRZ ;  /* 0x0000000000067805 */ /* 0x000fe2000001ff00 */
[----:B------:R-:W-:Y:S01]  /*1c40*/  UMOV UR6, 0x8 ;  /* 0x0000000800067882 */ /* 0x000fe20000000000 */
[----:B------:R-:W-:Y:S01]  /*1c50*/  CS2R R8, SRZ ;  /* 0x0000000000087805 */ /* 0x000fe2000001ff00 */
[----:B------:R2:W-:Y:S01]  /*1c60*/  STL [R1+0x5c], RZ ;  /* 0x00005cff01007387 */ /* 0x0005e20000100800 */
[----:B------:R-:W-:Y:S01]  /*1c70*/  CS2R R10, SRZ ;  /* 0x00000000000a7805 */ /* 0x000fe2000001ff00 */
[----:B------:R-:W-:Y:S01]  /*1c80*/  UMOV UR22, UR12 ;  /* 0x0000000c00167c82 */ /* 0x000fe20008000000 */
[----:B------:R-:W-:Y:S01]  /*1c90*/  CS2R R12, SRZ ;  /* 0x00000000000c7805 */ /* 0x000fe2000001ff00 */
[----:B------:R-:W-:Y:S01]  /*1ca0*/  QGMMA.64x128x32.F32.E4M3.E4M3 R88, gdesc[UR20], RZ, !UPT ;  /* 0x01e00000145879f3 */ /* 0x000fe2000c7008ff */
[----:B------:R-:W-:Y:S01]  /*1cb0*/  UIADD3 UR20, UR10, 0x400, URZ ;  /* 0x000004000a147890 */ /* 0x000fe2000fffe03f */
[----:B------:R2:W-:Y:S01]  /*1cc0*/  STL [R1+0x58], RZ ;  /* 0x000058ff01007387 */ /* 0x0005e20000100800 */
[----:B------:R-:W-:Y:S01]  /*1cd0*/  UMOV UR21, 0x40000040 ;  /* 0x4000004000157882 */ /* 0x000fe20000000000 */
[----:B------:R-:W-:-:S02]  /*1ce0*/  CS2R R14, SRZ ;  /* 0x00000000000e7805 */ /* 0x000fc4000001ff00 */
[----:B------:R-:W-:Y:S01]  /*1cf0*/  CS2R R16, SRZ ;  /* 0x0000000000107805 */ /* 0x000fe2000001ff00 */
[----:B------:R2:W-:Y:S01]  /*1d00*/  STL [R1+0x54], RZ ;  /* 0x000054ff01007387 */ /* 0x0005e20000100800 */
[----:B------:R-:W-:Y:S02]  /*1d10*/  CS2R R18, SRZ ;  /* 0x0000000000127805 */ /* 0x000fe4000001ff00 */
[----:B------:R-:W-:Y:S02]  /*1d20*/  CS2R R20, SRZ ;  /* 0x0000000000147805 */ /* 0x000fe4000001ff00 */
[----:B------:R-:W-:Y:S01]  /*1d30*/  CS2R R22, SRZ ;  /* 0x0000000000167805 */ /* 0x000fe2000001ff00 */
[----:B------:R2:W-:Y:S01]  /*1d40*/  STL [R1+0x50], RZ ;  /* 0x000050ff01007387 */ /* 0x0005e20000100800 */
[----:B------:R-:W-:Y:S01]  /*1d50*/  CS2R R152, SRZ ;  /* 0x0000000000987805 */ /* 0x000fe2000001ff00 */
[----:B------:R-:W-:Y:S01]  /*1d60*/  QGMMA.64x128x32.F32.E4M3.E4M3 R24, gdesc[UR20], RZ, !UPT ;  /* 0x01e00000141879f3 */ /* 0x000fe2000c7008ff */
[----:B------:R-:W-:Y:S01]  /*1d70*/  UIADD3 UR20, UR10, 0x2, URZ ;  /* 0x000000020a147890 */ /* 0x000fe2000fffe03f */
[----:B------:R2:W-:Y:S01]  /*1d80*/  STL [R1+0x4c], RZ ;  /* 0x00004cff01007387 */ /* 0x0005e20000100800 */
[----:B------:R-:W-:Y:S01]  /*1d90*/  UIADD3 UR22, UR12, 0x2, URZ ;  /* 0x000000020c167890 */ /* 0x000fe2000fffe03f */
[----:B------:R-:W-:Y:S01]  /*1da0*/  CS2R R154, SRZ ;  /* 0x00000000009a7805 */ /* 0x000fe2000001ff00 */
[----:B------:R-:W-:Y:S01]  /*1db0*/  UMOV UR21, 0x40000040 ;  /* 0x4000004000157882 */ /* 0x000fe20000000000 */
[----:B------:R-:W-:Y:S01]  /*1dc0*/  UMOV UR23, 0x40000040 ;  /* 0x4000004000177882 */ /* 0x000fe20000000000 */
        /* <DEDUP_REMOVED lines=49> */
[----:B------:R-:W-:-:S03]  /*20e0*/  IMAD.MOV.U32 R228, RZ, RZ, RZ ;  /* 0x000000ffffe47224 */ /* 0x000fc600078e00ff */
[----:B------:R2:W-:Y:S04]  /*20f0*/  STL [R1+0x14], RZ ;  /* 0x000014ff01007387 */ /* 0x0005e80000100800 */
[----:B------:R2:W-:Y:S04]  /*2100*/  STL [R1+0x10], RZ ;  /* 0x000010ff01007387 */ /* 0x0005e80000100800 */
[----:B------:R2:W-:Y:S04]  /*2110*/  STL [R1+0xc], RZ ;  /* 0x00000cff01007387 */ /* 0x0005e80000100800 */
[----:B------:R2:W-:Y:S04]  /*2120*/  STL [R1+0x8], RZ ;  /* 0x000008ff01007387 */ /* 0x0005e80000100800 */
[----:B------:R2:W-:Y:S04]  /*2130*/  STL [R1+0x4], RZ ;  /* 0x000004ff01007387 */ /* 0x0005e80000100800 */
[----:B------:R2:W-:Y:S01]  /*2140*/  STL [R1], RZ ;  /* 0x000000ff01007387 */ /* 0x0005e20000100800 */
[----:B------:R-:W-:Y:S01]  /*2150*/  QGMMA.64x128x32.F32.E4M3.E4M3 R88, gdesc[UR20], R88 ;  /* 0x01e00000145879f3 */ /* 0x000fe20008700858 */
[----:B------:R-:W-:Y:S01]  /*2160*/  UIADD3 UR20, UR10, 0x402, URZ ;  /* 0x000004020a147890 */ /* 0x000fe2000fffe03f */
[----:B------:R-:W-:-:S10]  /*2170*/  UMOV UR21, 0x40000040 ;  /* 0x4000004000157882 */ /* 0x000fd40000000000 */
[----:B------:R-:W-:Y:S01]  /*2180*/  QGMMA.64x128x32.F32.E4M3.E4M3 R24, gdesc[UR20], R24 ;  /* 0x01e00000141879f3 */ /* 0x000fe20008700818 */
[----:B------:R-:W-:Y:S02]  /*2190*/  UIADD3 UR20, UR10, 0x4, URZ ;  /* 0x000000040a147890 */ /* 0x000fe4000fffe03f */
[----:B------:R-:W-:Y:S01]  /*21a0*/  UIADD3 UR22, UR12, 0x4, URZ ;  /* 0x000000040c167890 */ /* 0x000fe2000fffe03f */
[----:B------:R-:W-:Y:S01]  /*21b0*/  UMOV UR21, 0x40000040 ;  /* 0x4000004000157882 */ /* 0x000fe20000000000 */
[----:B------:R-:W-:-:S07]  /*21c0*/  UMOV UR23, 0x40000040 ;  /* 0x4000004000177882 */ /* 0x000fce0000000000 */
        /* <DEDUP_REMOVED lines=42> */
[----:B------:R-:W-:Y:S02]  /*2470*/  UMOV UR21, 0x40000040 ;  /* 0x4000004000157882 */ /* 0x000fe40000000000 */
[----:B------:R-:W-:Y:S02]  /*2480*/  ULDC UR10, c[0x0][0x50c] ;  /* 0x00014300000a7ab9 */ /* 0x000fe40000000800 */
[----:B------:R-:W-:-:S06]  /*2490*/  UISETP.NE.AND UP0, UPT, UR10, 0x8, UPT ;  /* 0x000000080a00788c */ /* 0x000fcc000bf05270 */
[----:B------:R-:W-:Y:S01]  /*24a0*/  QGMMA.64x128x32.F32.E4M3.E4M3 R24, gdesc[UR20], R24, gsb0 ;  /* 0x01e00000141879f3 */ /* 0x000fe20008000818 */
[----:B------:R-:W-:-:S06]  /*24b0*/  USEL UR20, URZ, 0x1, UP0 ;  /* 0x000000013f147887 */ /* 0x000fcc0008000000 */
[----:B------:R-:W-:-:S13]  /*24c0*/  ISETP.NE.AND P0, PT, RZ, UR20, PT ;  /* 0x00000014ff007c0c */ /* 0x000fda000bf05270 */
[----:B--2---:R-:W-:Y:S05]  /*24d0*/  @!P0 BRA `(.L_x_18) ;  /* 0x0000000800808947 */ /* 0x004fea0003800000 */
[----:B------:R-:W-:Y:S02]  /*24e0*/  WARPGROUP.DEPBAR.LE gsb0, 0x0 ;  /* 0x00008000000079c5 */ /* 0x000fe40000010000 */
[----:B------:R-:W-:-:S01]  /*24f0*/  FADD R227, RZ, R89 ;  /* 0x00000059ffe37221 */ /* 0x000fc20000000000 */
[----:B------:R-:W-:Y:S01]  /*2500*/  FADD R228, RZ, R88 ;  /* 0x00000058ffe47221 */ /* 0x000fe20000000000 */
[----:B------:R-:W-:-:S01]  /*2510*/  FADD R226, RZ, R90 ;  /* 0x0000005affe27221 */ /* 0x000fc20000000000 */
[----:B------:R-:W-:Y:S01]  /*2520*/  FADD R225, RZ, R91 ;  /* 0x0000005bffe17221 */ /* 0x000fe20000000000 */
[----:B------:R-:W-:-:S01]  /*2530*/  FADD R224, RZ, R92 ;  /* 0x0000005cffe07221 */ /* 0x000fc20000000000 */
[----:B------:R0:W-:Y:S01]  /*2540*/  STL [R1+0x80], R227 ;  /* 0x000080e301007387 */ /* 0x0001e20000100800 */
[----:B------:R-:W-:-:S01]  /*2550*/  FADD R223, RZ, R93 ;  /* 0x0000005dffdf7221 */ /* 0x000fc20000000000 */
[----:B------:R-:W-:Y:S01]  /*2560*/  FADD R222, RZ, R94 ;  /* 0x0000005effde7221 */ /* 0x000fe20000000000 */
[----:B------:R-:W-:-:S01]  /*2570*/  FADD R221, RZ, R95 ;  /* 0x0000005fffdd7221 */ /* 0x000fc20000000000 */
[----:B------:R-:W-:Y:S01]  /*2580*/  FADD R220, RZ, R96 ;  /* 0x00000060ffdc7221 */ /* 0x000fe20000000000 */
[----:B------:R-:W-:-:S01]  /*2590*/  FADD R219, RZ, R97 ;  /* 0x00000061ffdb7221 */ /* 0x000fc20000000000 */
[----:B------:R-:W-:Y:S01]  /*25a0*/  FADD R218, RZ, R98 ;  /* 0x00000062ffda7221 */ /* 0x000fe20000000000 */
[----:B------:R-:W-:-:S01]  /*25b0*/  FADD R217, RZ, R99 ;  /* 0x00000063ffd97221 */ /* 0x000fc20000000000 */
[----:B------:R-:W-:Y:S01]  /*25c0*/  FADD R216, RZ, R100 ;  /* 0x00000064ffd87221 */ /* 0x000fe20000000000 */
[----:B------:R-:W-:-:S01]  /*25d0*/  FADD R215, RZ, R101 ;  /* 0x00000065ffd77221 */ /* 0x000fc20000000000 */
[----:B0-----:R-:W-:Y:S01]  /*25e0*/  FADD R227, RZ, R60 ;  /* 0x0000003cffe37221 */ /* 0x001fe20000000000 */
[----:B------:R-:W-:-:S01]  /*25f0*/  FADD R214, RZ, R102 ;  /* 0x00000066ffd67221 */ /* 0x000fc20000000000 */
[----:B------:R-:W-:Y:S01]  /*2600*/  FADD R213, RZ, R103 ;  /* 0x00000067ffd57221 */ /* 0x000fe20000000000 */
[----:B------:R-:W-:-:S01]  /*2610*/  FADD R212, RZ, R104 ;  /* 0x00000068ffd47221 */ /* 0x000fc20000000000 */
[----:B------:R-:W-:Y:S01]  /*2620*/  FADD R211, RZ, R105 ;  /* 0x00000069ffd37221 */ /* 0x000fe20000000000 */
[----:B------:R0:W-:Y:S01]  /*2630*/  STL [R1], R227 ;  /* 0x000000e301007387 */ /* 0x0001e20000100800 */
        /* <DEDUP_REMOVED lines=94> */
[----:B0-----:R-:W-:-:S05]  /*2c20*/  FADD R227, RZ, R67 ;  /* 0x00000043ffe37221 */ /* 0x001fca0000000000 */
[----:B------:R0:W-:Y:S02]  /*2c30*/  STL [R1+0x1c], R227 ;  /* 0x00001ce301007387 */ /* 0x0001e40000100800 */
        /* <DEDUP_REMOVED lines=39> */
[----:B------:R0:W-:Y:S04]  /*2eb0*/  STL [R1+0x6c], R227 ;  /* 0x00006ce301007387 */ /* 0x0001e80000100800 */
[----:B0-----:R0:W5:Y:S01]  /*2ec0*/  LDL.LU R227, [R1+0x80] ;  /* 0x0000800001e37983 */ /* 0x0011620000300800 */
[----:B------:R-:W-:-:S05]  /*2ed0*/  UMOV UR6, URZ ;  /* 0x0000003f00067c82 */ /* 0x000fca0008000000 */
.L_x_18:
[----:B------:R-:W-:Y:S01]  /*2ee0*/  UIADD3 UR12, UR5, 0x1, URZ ;  /* 0x00000001050c7890 */ /* 0x000fe2000fffe03f */
[----:B------:R-:W-:-:S03]  /*2ef0*/  UMOV UR21, 0x1 ;  /* 0x0000000100157882 */ /* 0x000fc60000000000 */
[----:B------:R-:W-:-:S04]  /*2f00*/  UISETP.NE.AND UP0, UPT, UR12, 0x2, UPT ;  /* 0x000000020c00788c */ /* 0x000fc8000bf05270 */
[----:B------:R-:W-:Y:S02]  /*2f10*/  USEL UR15, URZ, 0x1, UP0 ;  /* 0x000000013f0f7887 */ /* 0x000fe40008000000 */
[----:B------:R-:W-:Y:S02]  /*2f20*/  USEL UR12, UR12, URZ, UP0 ;  /* 0x0000003f0c0c7287 */ /* 0x000fe40008000000 */
[----:B------:R-:W-:-:S12]  /*2f30*/  ULOP3.LUT UR15, UR4, UR15, URZ, 0x3c, !UPT ;  /* 0x0000000f040f7292 */ /* 0x000fd8000f8e3c3f */
.L_x_13:
[----:B------:R-:W-:-:S04]  /*2f40*/  UISETP.LT.AND UP0, UPT, UR9, 0x1, UPT ;  /* 0x000000010900788c */ /* 0x000fc8000bf01270 */
[----:B------:R-:W-:-:S04]  /*2f50*/  USEL UR10, UR9, 0x1, UP0 ;  /* 0x00000001090a7887 */ /* 0x000fc80008000000 */
[----:B------:R-:W-:-:S04]  /*2f60*/  UIADD3 UR16, UR9, -UR10, URZ ;  /* 0x8000000a09107290 */ /* 0x000fc8000fffe03f */
[----:B------:R-:W-:-:S06]  /*2f70*/  UISETP.GE.AND UP0, UPT, UR16, 0x1, UPT ;  /* 0x000000011000788c */ /* 0x000fcc000bf06270 */
[----:B------:R-:W-:-:S13]  /*2f80*/  PLOP3.LUT P0, PT, PT, PT, UP0, 0x80, 0x0 ;  /* 0x000000000000781c */ /* 0x000fda0003f0f008 */
[----:B------:R-:W-:Y:S05]  /*2f90*/  @!P0 BRA `(.L_x_19) ;  /* 0x00000014005c8947 */ /* 0x000fea0003800000 */
[----:B------:R-:W-:Y:S01]  /*2fa0*/  UMOV UR10, UR5 ;  /* 0x00000005000a7c82 */ /* 0x000fe20008000000 */
[----:B------:R-:W-:-:S05]  /*2fb0*/  ULDC UR11, c[0x0][0x50c] ;  /* 0x00014300000b7ab9 */ /* 0x000fca0000000800 */
.L_x_27:
[----:B------:R-:W-:-:S06]  /*2fc0*/  UISETP.NE.AND UP0, UPT, UR8, 0x3, UPT ;  /* 0x000000030800788c */ /* 0x000fcc000bf05270 */
[----:B------:R-:W-:-:S13]  /*2fd0*/  PLOP3.LUT P1, PT, PT, PT, UP0, 0x80, 0x0 ;  /* 0x000000000000781c */ /* 0x000fda0003f2f008 */
[----:B-1---5:R-:W-:Y:S05]  /*2fe0*/  @!P1 BRA `(.L_x_20) ;  /* 0x0000000000049947 */ /* 0x022fea0003800000 */
[----:B------:R-:W-:Y:S01]  /*2ff0*/  BPT.TRAP 0x1 ;  /* 0x000000040000795c */ /* 0x000fe20000300000 */
.L_x_20:
[----:B------:R-:W1:Y:S01]  /*3000*/  S2UR UR22, SR_CgaCtaId ;  /* 0x00000000001679c3 */ /* 0x000e620000008800 */
[----:B------:R-:W-:Y:S01]  /*3010*/  UMOV UR13, 0x400 ;  /* 0x00000400000d7882 */ /* 0x000fe20000000000 */
[----:B------:R-:W-:-:S05]  /*3020*/  IMAD.U32 R229, RZ, RZ, UR15 ;  /* 0x0000000fffe57e24 */ /* 0x000fca000f8e00ff */
[----:B------:R-:W-:Y:S01]  /*3030*/  SHF.L.U32 R229, R229, 0x1f, RZ ;  /* 0x0000001fe5e57819 */ /* 0x000fe200000006ff */
[----:B-1----:R-:W-:-:S04]  /*3040*/  ULEA UR13, UR22, UR13, 0x18 ;  /* 0x0000000d160d7291 */ /* 0x002fc8000f8ec03f */
[----:B------:R-:W-:-:S09]  /*3050*/  ULEA UR22, UR12, UR13, 0x3 ;  /* 0x0000000d0c167291 */ /* 0x000fd2000f8e183f */
[----:B------:R1:W2:Y:S01]  /*3060*/  SYNCS.PHASECHK.TRANS64.TRYWAIT P0, [UR22], R229 ;  /* 0x000000e5ff0075a7 */ /* 0x0002a20008000156 */
[----:B------:R-:W-:Y:S05]  /*3070*/  @!P1 BRA `(.L_x_21) ;  /* 0x0000000000049947 */ /* 0x000fea0003800000 */
[----:B------:R-:W-:Y:S01]  /*3080*/  BPT.TRAP 0x1 ;  /* 0x000000040000795c */ /* 0x000fe20000300000 */
.L_x_21:
[----:B--2---:R-:W-:Y:S05]  /*3090*/  @P0 BRA `(.L_x_22) ;  /* 0x0000000000080947 */ /* 0x004fea0003800000 */
[----:B------:R-:W2:Y:S02]  /*30a0*/  SYNCS.PHASECHK.TRANS64.TRYWAIT P0, [UR22], R229 ;  /* 0x000000e5ff0075a7 */ /* 0x000ea40008000156 */
[----:B--2---:R-:W-:Y:S05]  /*30b0*/  @!P0 BRA `(.L_x_23) ;  /* 0x000000d400848947 */ /* 0x004fea0003800000 */
.L_x_22:
[----:B------:R-:W-:Y:S01]  /*30c0*/  UIADD3 UR22, UR13, 0x20100, URZ ;  /* 0x000201000d167890 */ /* 0x000fe2000fffe03f */
[----:B------:R-:W-:Y:S01]  /*30d0*/  WARPGROUP.ARRIVE ;  /* 0x00000000000079c5 */ /* 0x000fe20000000000 */
[----:B------:R-:W-:Y:S02]  /*30e0*/  UISETP.NE.AND UP0, UPT, UR20, URZ, UPT ;  /* 0x0000003f1400728c */ /* 0x000fe4000bf05270 */
[----:B------:R-:W-:Y:S02]  /*30f0*/  USHF.R.U32.HI UR22, URZ, 0x4, UR22 ;  /* 0x000000043f167899 */ /* 0x000fe40008011616 */
[----:B------:R-:W-:Y:S02]  /*3100*/  USEL UR21, UR21, URZ, !UP0 ;  /* 0x0000003f15157287 */ /* 0x000fe4000c000000 */
[----:B------:R-:W-:Y:S02]  /*3110*/  ULOP3.LUT UR22, UR22, 0x3fff, URZ, 0xc0, !UPT ;  /* 0x00003fff16167892 */ /* 0x000fe4000f8ec03f */
[----:B------:R-:W-:-:S02]  /*3120*/  ULOP3.LUT UR24, UR14, 0x10000, URZ, 0xfc, !UPT ;  /* 0x000100000e187892 */ /* 0x000fc4000f8efc3f */
[----:B------:R-:W-:Y:S02]  /*3130*/  ULOP3.LUT UR22, UR22, 0x10000, URZ, 0xfc, !UPT ;  /* 0x0001000016167892 */ /* 0x000fe4000f8efc3f */
[----:B------:R-:W-:Y:S02]  /*3140*/  UISETP.NE.U32.AND UP0, UPT, UR21, URZ, UPT ;  /* 0x0000003f1500728c */ /* 0x000fe4000bf05070 */
[----:B------:R-:W-:Y:S02]  /*3150*/  ULEA UR24, UR12, UR24, 0xc ;  /* 0x000000180c187291 */ /* 0x000fe4000f8e603f */
[----:B------:R-:W-:Y:S01]  /*3160*/  ULEA UR25, UR12, UR22, 0xb ;  /* 0x000000160c197291 */ /* 0x000fe2000f8e583f */
[----:B------:R-:W-:Y:S01]  /*3170*/  UMOV UR21, 0x40000040 ;  /* 0x4000004000157882 */ /* 0x000fe20000000000 */
[----:B------:R-:W-:Y:S01]  /*3180*/  UMOV UR23, 0x40000040 ;  /* 0x4000004000177882 */ /* 0x000fe20000000000 */
[----:B------:R-:W-:Y:S02]  /*3190*/  UIADD3 UR6, UR6, 0x8, URZ ;  /* 0x0000000806067890 */ /* 0x000fe4000fffe03f */
[----:B------:R-:W-:-:S02]  /*31a0*/  UMOV UR20, UR24 ;  /* 0x0000001800147c82 */ /* 0x000fc40008000000 */
[----:B------:R-:W-:Y:S02]  /*31b0*/  UMOV UR22, UR25 ;  /* 0x0000001900167c82 */ /* 0x000fe40008000000 */
[----:B------:R-:W-:Y:S01]  /*31c0*/  QGMMA.64x128x32.F32.E4M3.E4M3 R88, gdesc[UR20], R88, UP0 ;  /* 0x01e00000145879f3 */ /* 0x000fe2000bf00858 */
[----:B------:R-:W-:Y:S01]  /*31d0*/  UIADD3 UR20, UR24, 0x400, URZ ;  /* 0x0000040018147890 */ /* 0x000fe2000fffe03f */
[----:B------:R-:W-:-:S10]  /*31e0*/  UMOV UR21, 0x40000040 ;  /* 0x4000004000157882 */ /* 0x000fd40000000000 */
[----:B------:R-:W-:Y:S01]  /*31f0*/  QGMMA.64x128x32.F32.E4M3.E4M3 R24, gdesc[UR20], R24, UP0 ;  /* 0x01e00000141879f3 */ /* 0x000fe2000bf00818 */
[----:B------:R-:W-:Y:S02]  /*3200*/  UIADD3 UR20, UR24, 0x2, URZ ;  /* 0x0000000218147890 */ /* 0x000fe4000fffe03f */
[----:B------:R-:W-:Y:S01]  /*3210*/  UIADD3 UR22, UR25, 0x2, URZ ;  /* 0x0000000219167890 */ /* 0x000fe2000fffe03f */
[----:B------:R-:W-:Y:S01]  /*3220*/  UMOV UR21, 0x40000040 ;  /* 0x4000004000157882 */ /* 0x000fe20000000000 */
[----:B------:R-:W-:Y:S01]  /*3230*/  UMOV UR23, 0x40000040 ;  /* 0x4000004000177882 */ /* 0x000fe20000000000 */
[----:B------:R-:W-:-:S06]  /*3240*/  UISETP.NE.AND UP0, UPT, UR6, UR11, UPT ;  /* 0x0000000b0600728c */ /* 0x000fcc000bf05270 */
        /* <DEDUP_REMOVED lines=51> */
[----:B------:R-:W-:Y:S01]  /*3580*/  QGMMA.64x128x32.F32.E4M3.E4M3 R24, gdesc[UR20], R24, gsb0 ;  /* 0x01e00000141879f3 */ /* 0x000fe20008000818 */
[----:B------:R-:W-:-:S06]  /*3590*/  USEL UR20, URZ, 0x1, UP0 ;  /* 0x000000013f147887 */ /* 0x000fcc0008000000 */
[----:B------:R-:W-:Y:S01]  /*35a0*/  ISETP.NE.AND P0, PT, RZ, UR20, PT ;  /* 0x00000014ff007c0c */ /* 0x000fe2000bf05270 */
[----:B------:R-:W-:-:S12]  /*35b0*/  WARPGROUP.DEPBAR.LE gsb0, 0x1 ;  /* 0x00008000000079c5 */ /* 0x000fd80000010100 */
[----:B------:R-:W-:Y:S05]  /*35c0*/  @!P0 BRA `(.L_x_24) ;  /* 0x0000000c00708947 */ /* 0x000fea0003800000 */
[----:B------:R-:W-:Y:S02]  /*35d0*/  WARPGROUP.DEPBAR.LE gsb0, 0x0 ;  /* 0x00008000000079c5 */ /* 0x000fe40000010000 */
[----:B-----5:R-:W-:-:S01]  /*35e0*/  FADD R227, R89, R227 ;  /* 0x000000e359e37221 */ /* 0x020fc20000000000 */
[----:B------:R-:W-:Y:S01]  /*35f0*/  FADD R226, R90, R226 ;  /* 0x000000e25ae27221 */ /* 0x000fe20000000000 */
[----:B------:R-:W-:-:S01]  /*3600*/  FADD R225, R91, R225 ;  /* 0x000000e15be17221 */ /* 0x000fc20000000000 */
[----:B------:R-:W-:Y:S01]  /*3610*/  FADD R224, R92, R224 ;  /* 0x000000e05ce07221 */ /* 0x000fe20000000000 */
[----:B------:R-:W-:-:S01]  /*3620*/  FADD R223, R93, R223 ;  /* 0x000000df5ddf7221 */ /* 0x000fc20000000000 */
[----:B------:R2:W-:Y:S01]  /*3630*/  STL [R1+0x80], R227 ;  /* 0x000080e301007387 */ /* 0x0005e20000100800 */
[----:B------:R-:W-:-:S01]  /*3640*/  FADD R222, R94, R222 ;  /* 0x000000de5ede7221 */ /* 0x000fc20000000000 */
[----:B------:R-:W-:Y:S01]  /*3650*/  FADD R221, R95, R221 ;  /* 0x000000dd5fdd7221 */ /* 0x000fe20000000000 */
[----:B------:R-:W-:-:S01]  /*3660*/  FADD R220, R96, R220 ;  /* 0x000000dc60dc7221 */ /* 0x000fc20000000000 */
[----:B------:R-:W-:Y:S01]  /*3670*/  FADD R219, R97, R219 ;  /* 0x000000db61db7221 */ /* 0x000fe20000000000 */
[----:B------:R-:W-:-:S01]  /*3680*/  FADD R218, R98, R218 ;  /* 0x000000da62da7221 */ /* 0x000fc20000000000 */
[----:B------:R-:W-:Y:S01]  /*3690*/  FADD R217, R99, R217 ;  /* 0x000000d963d97221 */ /* 0x000fe20000000000 */
[----:B------:R-:W-:-:S01]  /*36a0*/  FADD R216, R100, R216 ;  /* 0x000000d864d87221 */ /* 0x000fc20000000000 */
[----:B------:R-:W-:Y:S01]  /*36b0*/  FADD R215, R101, R215 ;  /* 0x000000d765d77221 */ /* 0x000fe20000000000 */
[----:B------:R-:W-:-:S01]  /*36c0*/  FADD R214, R102, R214 ;  /* 0x000000d666d67221 */ /* 0x000fc20000000000 */
[----:B--2---:R-:W2:Y:S01]  /*36d0*/  LDL.LU R227, [R1+0x28] ;  /* 0x0000280001e37983 */ /* 0x004ea20000300800 */
[----:B------:R-:W-:-:S01]  /*36e0*/  FADD R213, R103, R213 ;  /* 0x000000d567d57221 */ /* 0x000fc20000000000 */
[----:B------:R-:W-:Y:S01]  /*36f0*/  FADD R212, R104, R212 ;  /* 0x000000d468d47221 */ /* 0x000fe20000000000 */
[----:B------:R-:W-:-:S01]  /*3700*/  FADD R211, R105, R211 ;  /* 0x000000d369d37221 */ /* 0x000fc20000000000 */
[----:B------:R3:W-:Y:S01]  /*3710*/  STL [R1+0x84], R226 ;  /* 0x000084e201007387 */ /* 0x0007e20000100800 */
[----:B------:R-:W-:-:S03]  /*3720*/  FADD R228, R88, R228 ;  /* 0x000000e458e47221 */ /* 0x000fc60000000000 */
[----:B---3--:R-:W3:Y:S04]  /*3730*/  LDL.LU R226, [R1+0x24] ;  /* 0x0000240001e27983 */ /* 0x008ee80000300800 */
[----:B------:R4:W-:Y:S04]  /*3740*/  STL [R1+0x88], R225 ;  /* 0x000088e101007387 */ /* 0x0009e80000100800 */
[----:B----4-:R-:W4:Y:S04]  /*3750*/  LDL.LU R225, [R1+0x20] ;  /* 0x0000200001e17983 */ /* 0x010f280000300800 */
[----:B------:R0:W-:Y:S04]  /*3760*/  STL [R1+0x8c], R224 ;  /* 0x00008ce001007387 */ /* 0x0001e80000100800 */
[----:B0-----:R-:W4:Y:S04]  /*3770*/  LDL.LU R224, [R1+0x1c] ;  /* 0x00001c0001e07983 */ /* 0x001f280000300800 */
        /* <DEDUP_REMOVED lines=13> */
[----:B0-----:R-:W4:Y:S04]  /*3850*/  LDL.LU R217, [R1] ;  /* 0x0000000001d97983 */ /* 0x001f280000300800 */
[----:B------:R-:W-:Y:S04]  /*3860*/  STL [R1+0xac], R216 ;  /* 0x0000acd801007387 */ /* 0x000fe80000100800 */
[----:B------:R-:W-:Y:S04]  /*3870*/  STL [R1+0xb0], R215 ;  /* 0x0000b0d701007387 */ /* 0x000fe80000100800 */
[----:B------:R-:W-:Y:S04]  /*3880*/  STL [R1+0xb4], R214 ;  /* 0x0000b4d601007387 */ /* 0x000fe80000100800 */
[----:B------:R-:W-:Y:S04]  /*3890*/  STL [R1+0xb8], R213 ;  /* 0x0000b8d501007387 */ /* 0x000fe80000100800 */
[----:B------:R-:W-:Y:S04]  /*38a0*/  STL [R1+0xbc], R212 ;  /* 0x0000bcd401007387 */ /* 0x000fe80000100800 */
[----:B------:R0:W-:Y:S01]  /*38b0*/  STL [R1+0xc0], R211 ;  /* 0x0000c0d301007387 */ /* 0x0001e20000100800 */
[----:B--2---:R-:W-:-:S01]  /*38c0*/  FADD R227, R70, R227 ;  /* 0x000000e346e37221 */ /* 0x004fc20000000000 */
[----:B---3--:R-:W-:Y:S01]  /*38d0*/  FADD R226, R69, R226 ;  /* 0x000000e245e27221 */ /* 0x008fe20000000000 */
[----:B----4-:R-:W-:-:S01]  /*38e0*/  FADD R225, R68, R225 ;  /* 0x000000e144e17221 */ /* 0x010fc20000000000 */
[----:B------:R-:W-:Y:S01]  /*38f0*/  FADD R224, R67, R224 ;  /* 0x000000e043e07221 */ /* 0x000fe20000000000 */
[----:B------:R-:W-:-:S01]  /*3900*/  FADD R223, R66, R223 ;  /* 0x000000df42df7221 */ /* 0x000fc20000000000 */
[----:B------:R-:W-:Y:S01]  /*3910*/  FADD R222, R65, R222 ;  /* 0x000000de41de7221 */ /* 0x000fe20000000000 */
[----:B------:R-:W-:-:S01]  /*3920*/  FADD R221, R64, R221 ;  /* 0x000000dd40dd7221 */ /* 0x000fc20000000000 */
[----:B------:R-:W-:Y:S01]  /*3930*/  FADD R220, R63, R220 ;  /* 0x000000dc3fdc7221 */ /* 0x000fe20000000000 */
[----:B------:R-:W-:-:S01]  /*3940*/  FADD R219, R62, R219 ;  /* 0x000000db3edb7221 */ /* 0x000fc20000000000 */
[----:B------:R-:W-:Y:S01]  /*3950*/  FADD R218, R61, R218 ;  /* 0x000000da3dda7221 */ /* 0x000fe20000000000 */
[----:B------:R-:W-:-:S05]  /*3960*/  FADD R217, R60, R217 ;  /* 0x000000d93cd97221 */ /* 0x000fca0000000000 */
[----:B------:R2:W-:Y:S04]  /*3970*/  STL [R1], R217 ;  /* 0x000000d901007387 */ /* 0x0005e80000100800 */
[----:B------:R3:W-:Y:S04]  /*3980*/  STL [R1+0x4], R218 ;  /* 0x000004da01007387 */ /* 0x0007e80000100800 */
[----:B------:R4:W-:Y:S04]  /*3990*/  STL [R1+0x8], R219 ;  /* 0x000008db01007387 */ /* 0x0009e80000100800 */
[----:B------:R1:W-:Y:S04]  /*39a0*/  STL [R1+0xc], R220 ;  /* 0x00000cdc01007387 */ /* 0x0003e80000100800 */
[----:B------:R1:W-:Y:S04]  /*39b0*/  STL [R1+0x10], R221 ;  /* 0x000010dd01007387 */ /* 0x0003e80000100800 */
[----:B------:R1:W-:Y:S04]  /*39c0*/  STL [R1+0x14], R222 ;  /* 0x000014de01007387 */ /* 0x0003e80000100800 */
[----:B------:R1:W-:Y:S04]  /*39d0*/  STL [R1+0x18], R223 ;  /* 0x000018df01007387 */ /* 0x0003e80000100800 */
[----:B------:R1:W-:Y:S04]  /*39e0*/  STL [R1+0x1c], R224 ;  /* 0x00001ce001007387 */ /* 0x0003e80000100800 */
[----:B0-----:R-:W4:Y:S04]  /*39f0*/  LDL.LU R211, [R1+0x2c] ;  /* 0x00002c0001d37983 */ /* 0x001f280000300800 */
[----:B------:R0:W-:Y:S04]  /*3a00*/  STL [R1+0x20], R225 ;  /* 0x000020e101007387 */ /* 0x0001e80000100800 */
[----:B------:R-:W4:Y:S04]  /*3a10*/  LDL.LU R212, [R1+0x30] ;  /* 0x0000300001d47983 */ /* 0x000f280000300800 */
[----:B------:R0:W-:Y:S04]  /*3a20*/  STL [R1+0x24], R226 ;  /* 0x000024e201007387 */ /* 0x0001e80000100800 */
[----:B------:R-:W4:Y:S04]  /*3a30*/  LDL.LU R213, [R1+0x34] ;  /* 0x0000340001d57983 */ /* 0x000f280000300800 */
[----:B------:R0:W-:Y:S04]  /*3a40*/  STL [R1+0x28], R227 ;  /* 0x000028e301007387 */ /* 0x0001e80000100800 */
[----:B------:R-:W4:Y:S04]  /*3a50*/  LDL.LU R214, [R1+0x38] ;  /* 0x0000380001d67983 */ /* 0x000f280000300800 */
[----:B------:R-:W4:Y:S04]  /*3a60*/  LDL.LU R215, [R1+0x3c] ;  /* 0x00003c0001d77983 */ /* 0x000f280000300800 */
[----:B------:R-:W4:Y:S04]  /*3a70*/  LDL.LU R216, [R1+0x40] ;  /* 0x0000400001d87983 */ /* 0x000f280000300800 */
[----:B--2---:R-:W2:Y:S04]  /*3a80*/  LDL.LU R217, [R1+0x44] ;  /* 0x0000440001d97983 */ /* 0x004ea80000300800 */
[----:B---3--:R-:W3:Y:S04]  /*3a90*/  LDL.LU R218, [R1+0x48] ;  /* 0x0000480001da7983 */ /* 0x008ee80000300800 */
[----:B----4-:R-:W4:Y:S04]  /*3aa0*/  LDL.LU R219, [R1+0x4c] ;  /* 0x00004c0001db7983 */ /* 0x010f280000300800 */
[----:B-1----:R-:W4:Y:S04]  /*3ab0*/  LDL.LU R220, [R1+0x50] ;  /* 0x0000500001dc7983 */ /* 0x002f280000300800 */
[----:B------:R-:W4:Y:S04]  /*3ac0*/  LDL.LU R221, [R1+0x54] ;  /* 0x0000540001dd7983 */ /* 0x000f280000300800 */
[----:B------:R-:W4:Y:S04]  /*3ad0*/  LDL.LU R222, [R1+0x58] ;  /* 0x0000580001de7983 */ /* 0x000f280000300800 */
[----:B------:R-:W4:Y:S04]  /*3ae0*/  LDL.LU R223, [R1+0x5c] ;  /* 0x00005c0001df7983 */ /* 0x000f280000300800 */
[----:B------:R-:W4:Y:S04]  /*3af0*/  LDL.LU R224, [R1+0x60] ;  /* 0x0000600001e07983 */ /* 0x000f280000300800 */
[----:B0-----:R-:W4:Y:S04]  /*3b00*/  LDL.LU R225, [R1+0x64] ;  /* 0x0000640001e17983 */ /* 0x001f280000300800 */
[----:B------:R-:W4:Y:S04]  /*3b10*/  LDL.LU R226, [R1+0x68] ;  /* 0x0000680001e27983 */ /* 0x000f280000300800 */
[----:B------:R-:W4:Y:S01]  /*3b20*/  LDL.LU R227, [R1+0x6c] ;  /* 0x00006c0001e37983 */ /* 0x000f220000300800 */
[----:B------:R-:W-:-:S05]  /*3b30*/  FADD R211, R71, R211 ;  /* 0x000000d347d37221 */ /* 0x000fca0000000000 */
[----:B------:R0:W-:Y:S01]  /*3b40*/  STL [R1+0x2c], R211 ;  /* 0x00002cd301007387 */ /* 0x0001e20000100800 */
[----:B------:R-:W-:-:S03]  /*3b50*/  FADD R212, R72, R212 ;  /* 0x000000d448d47221 */ /* 0x000fc60000000000 */
[----:B0-----:R0:W5:Y:S01]  /*3b60*/  LDL.LU R211, [R1+0xc0] ;  /* 0x0000c00001d37983 */ /* 0x0011620000300800 */
[----:B------:R-:W-:-:S03]  /*3b70*/  FADD R213, R73, R213 ;  /* 0x000000d549d57221 */ /* 0x000fc60000000000 */
[----:B------:R1:W-:Y:S01]  /*3b80*/  STL [R1+0x30], R212 ;  /* 0x000030d401007387 */ /* 0x0003e20000100800 */
[----:B------:R-:W-:-:S01]  /*3b90*/  FADD R214, R74, R214 ;  /* 0x000000d64ad67221 */ /* 0x000fc20000000000 */
[----:B------:R-:W-:Y:S02]  /*3ba0*/  FADD R215, R75, R215 ;  /* 0x000000d74bd77221 */ /* 0x000fe40000000000 */
[----:B-1----:R0:W5:Y:S01]  /*3bb0*/  LDL.LU R212, [R1+0xbc] ;  /* 0x0000bc0001d47983 */ /* 0x0021620000300800 */
[----:B------:R-:W-:-:S03]  /*3bc0*/  FADD R216, R76, R216 ;  /* 0x000000d84cd87221 */ /* 0x000fc60000000000 */
[----:B------:R1:W-:Y:S01]  /*3bd0*/  STL [R1+0x34], R213 ;  /* 0x000034d501007387 */ /* 0x0003e20000100800 */
[----:B--2---:R-:W-:-:S03]  /*3be0*/  FADD R217, R77, R217 ;  /* 0x000000d94dd97221 */ /* 0x004fc60000000000 */
[----:B-1----:R0:W5:Y:S01]  /*3bf0*/  LDL.LU R213, [R1+0xb8] ;  /* 0x0000b80001d57983 */ /* 0x0021620000300800 */
[----:B---3--:R-:W-:-:S03]  /*3c00*/  FADD R218, R78, R218 ;  /* 0x000000da4eda7221 */ /* 0x008fc60000000000 */
[----:B------:R1:W-:Y:S01]  /*3c10*/  STL [R1+0x38], R214 ;  /* 0x000038d601007387 */ /* 0x0003e20000100800 */
[----:B----4-:R-:W-:-:S01]  /*3c20*/  FADD R219, R79, R219 ;  /* 0x000000db4fdb7221 */ /* 0x010fc20000000000 */
[----:B------:R-:W-:Y:S02]  /*3c30*/  FADD R220, R80, R220 ;  /* 0x000000dc50dc7221 */ /* 0x000fe40000000000 */
[----:B-1----:R0:W5:Y:S04]  /*3c40*/  LDL.LU R214, [R1+0xb4] ;  /* 0x0000b40001d67983 */ /* 0x0021680000300800 */
[----:B------:R1:W-:Y:S01]  /*3c50*/  STL [R1+0x3c], R215 ;  /* 0x00003cd701007387 */ /* 0x0003e20000100800 */
[----:B------:R-:W-:-:S01]  /*3c60*/  FADD R221, R81, R221 ;  /* 0x000000dd51dd7221 */ /* 0x000fc20000000000 */
[----:B------:R-:W-:-:S02]  /*3c70*/  FADD R222, R82, R222 ;  /* 0x000000de52de7221 */ /* 0x000fc40000000000 */
[----:B-1----:R0:W5:Y:S04]  /*3c80*/  LDL.LU R215, [R1+0xb0] ;  /* 0x0000b00001d77983 */ /* 0x0021680000300800 */
[----:B------:R1:W-:Y:S01]  /*3c90*/  STL [R1+0x40], R216 ;  /* 0x000040d801007387 */ /* 0x0003e20000100800 */
[----:B------:R-:W-:-:S03]  /*3ca0*/  FADD R223, R83, R223 ;  /* 0x000000df53df7221 */ /* 0x000fc60000000000 */
        /* <DEDUP_REMOVED lines=13> */
[----:B------:R1:W-:Y:S04]  /*3d80*/  STL [R1+0x54], R221 ;  /* 0x000054dd01007387 */ /* 0x0003e80000100800 */
        /* <DEDUP_REMOVED lines=12> */
[----:B-1----:R0:W5:Y:S01]  /*3e50*/  LDL.LU R227, [R1+0x80] ;  /* 0x0000800001e37983 */ /* 0x0021620000300800 */
        /* <DEDUP_REMOVED lines=82> */
[----:B0-----:R-:W-:-:S06]  /*4380*/  UMOV UR6, URZ ;  /* 0x0000003f00067c82 */ /* 0x001fcc0008000000 */
.L_x_24:
[----:B------:R-:W-:Y:S05]  /*4390*/  @!P1 BRA `(.L_x_25) ;  /* 0x0000000000049947 */ /* 0x000fea0003800000 */
[----:B------:R-:W-:Y:S01]  /*43a0*/  BPT.TRAP 0x1 ;  /* 0x000000040000795c */ /* 0x000fe20000300000 */
.L_x_25:
[----:B------:R-:W-:Y:S02]  /*43b0*/  UISETP.GT.U32.AND UP0, UPT, UR7, 0x1, UPT ;  /* 0x000000010700788c */ /* 0x000fe4000bf04070 */
[----:B------:R-:W-:-:S04]  /*43c0*/  ULEA UR21, UR10, UR13, 0x3 ;  /* 0x0000000d0a157291 */ /* 0x000fc8000f8e183f */
[----:B------:R-:W-:Y:S01]  /*43d0*/  UIADD3 UR21, UR21, 0x10, URZ ;  /* 0x0000001015157890 */ /* 0x000fe2000fffe03f */
[----:B------:R-:W-:-:S03]  /*43e0*/  PLOP3.LUT P0, PT, PT, PT, UP0, 0x80, 0x0 ;  /* 0x000000000000781c */ /* 0x000fc60003f0f008 */
[----:B------:R-:W-:-:S09]  /*43f0*/  UPRMT UR21, URZ, 0x654, UR21 ;  /* 0x000006543f157896 */ /* 0x000fd20008000015 */
[----:B------:R-:W-:Y:S01]  /*4400*/  SYNCS.ARRIVE.TRANS64.RED.A1T0 RZ, [UR21], RZ ;  /* 0x000000ffffff79a7 */ /* 0x000fe20008100415 */
[----:B------:R-:W-:Y:S05]  /*4410*/  @P0 BRA `(.L_x_26) ;  /* 0x0000000000040947 */ /* 0x000fea0003800000 */
[----:B------:R-:W-:Y:S01]  /*4420*/  BPT.TRAP 0x1 ;  /* 0x000000040000795c */ /* 0x000fe20000300000 */
.L_x_26:
[----:B------:R-:W-:Y:S02]  /*4430*/  UISETP.GT.AND UP2, UPT, UR16, 0x1, UPT ;  /* 0x000000011000788c */ /* 0x000fe4000bf44270 */
[----:B------:R-:W-:Y:S02]  /*4440*/  UIADD3 UR12, UR12, 0x1, URZ ;  /* 0x000000010c0c7890 */ /* 0x000fe4000fffe03f */
[----:B------:R-:W-:Y:S02]  /*4450*/  UIADD3 UR10, UR10, 0x1, URZ ;  /* 0x000000010a0a7890 */ /* 0x000fe4000fffe03f */
[----:B------:R-:W-:Y:S01]  /*4460*/  PLOP3.LUT P0, PT, PT, PT, UP2, 0x80, 0x0 ;  /* 0x000000000000781c */ /* 0x000fe20003f0f028 */
[----:B------:R-:W-:Y:S02]  /*4470*/  UISETP.NE.AND UP0, UPT, UR12, 0x2, UPT ;  /* 0x000000020c00788c */ /* 0x000fe4000bf05270 */
[----:B------:R-:W-:Y:S02]  /*4480*/  UIADD3 UR22, UR16, -0x1, URZ ;  /* 0xffffffff10167890 */ /* 0x000fe4000fffe03f */
[----:B------:R-:W-:-:S02]  /*4490*/  USEL UR16, URZ, 0x1, UP0 ;  /* 0x000000013f107887 */ /* 0x000fc40008000000 */
[----:B------:R-:W-:Y:S02]  /*44a0*/  UISETP.NE.AND UP1, UPT, UR10, 0x2, UPT ;  /* 0x000000020a00788c */ /* 0x000fe4000bf25270 */
[----:B------:R-:W-:Y:S02]  /*44b0*/  ULOP3.LUT UR15, UR15, UR16, URZ, 0x3c, !UPT ;  /* 0x000000100f0f7292 */ /* 0x000fe4000f8e3c3f */
[----:B------:R-:W-:Y:S02]  /*44c0*/  USEL UR12, UR12, URZ, UP0 ;  /* 0x0000003f0c0c7287 */ /* 0x000fe40008000000 */
[----:B------:R-:W-:Y:S01]  /*44d0*/  USEL UR10, UR10, URZ, UP1 ;  /* 0x0000003f0a0a7287 */ /* 0x000fe20008800000 */
[----:B------:R-:W-:Y:S01]  /*44e0*/  UMOV UR21, 0x1 ;  /* 0x0000000100157882 */ /* 0x000fe20000000000 */
[----:B------:R-:W-:Y:S01]  /*44f0*/  UMOV UR16, UR22 ;  /* 0x0000001600107c82 */ /* 0x000fe20008000000 */
[----:B------:R-:W-:Y:S09]  /*4500*/  @P0 BRA `(.L_x_27) ;  /* 0xffffffe800ac0947 */ /* 0x000ff2000383ffff */
.L_x_19:
[----:B------:R-:W-:-:S04]  /*4510*/  UISETP.NE.AND UP0, UPT, UR6, URZ, UPT ;  /* 0x0000003f0600728c */ /* 0x000fc8000bf05270 */
[----:B------:R-:W-:-:S06]  /*4520*/  USEL UR6, URZ, 0x1, !UP0 ;  /* 0x000000013f067887 */ /* 0x000fcc000c000000 */
[----:B------:R-:W-:-:S13]  /*4530*/  ISETP.NE.AND P0, PT, RZ, UR6, PT ;  /* 0x00000006ff007c0c */ /* 0x000fda000bf05270 */
[----:B------:R-:W-:Y:S05]  /*4540*/  @!P0 BRA `(.L_x_28) ;  /* 0x0000000c00c48947 */ /* 0x000fea0003800000 */
[----:B------:R-:W-:Y:S02]  /*4550*/  WARPGROUP.DEPBAR.LE gsb0, 0x0 ;  /* 0x00008000000079c5 */ /* 0x000fe40000010000 */
[----:B-----5:R-:W-:Y:S01]  /*4560*/  FADD R227, R89, R227 ;  /* 0x000000e359e37221 */ /* 0x020fe20000000000 */
[----:B------:R-:W-:-:S04]  /*4570*/  FADD R228, R88, R228 ;  /* 0x000000e458e47221 */ /* 0x000fc80000000000 */
[----:B------:R2:W-:Y:S04]  /*4580*/  STL [R1+0x80], R227 ;  /* 0x000080e301007387 */ /* 0x0005e80000100800 */
[----:B--2---:R-:W2:Y:S04]  /*4590*/  LDL.LU R227, [R1+0x6c] ;  /* 0x00006c0001e37983 */ /* 0x004ea80000300800 */
[----:B--2---:R2:W-:Y:S04]  /*45a0*/  STL [R1+0x84], R227 ;  /* 0x000084e301007387 */ /* 0x0045e80000100800 */
        /* <DEDUP_REMOVED lines=52> */
[----:B--2---:R-:W2:Y:S01]  /*48f0*/  LDL.LU R227, [R1] ;  /* 0x0000000001e37983 */ /* 0x004ea20000300800 */
[----:B------:R-:W-:Y:S01]  /*4900*/  FADD R226, R90, R226 ;  /* 0x000000e25ae27221 */ /* 0x000fe20000000000 */
        /* <DEDUP_REMOVED lines=97> */
[----:B--2---:R-:W-:-:S05]  /*4f20*/  FADD R227, R60, R227 ;  /* 0x000000e33ce37221 */ /* 0x004fca0000000000 */
[----:B------:R2:W-:Y:S04]  /*4f30*/  STL [R1], R227 ;  /* 0x000000e301007387 */ /* 0x0005e80000100800 */
[----:B--2---:R-:W2:Y:S02]  /*4f40*/  LDL.LU R227, [R1+0xec] ;  /* 0x0000ec0001e37983 */ /* 0x004ea40000300800 */
[----:B--2---:R-:W-:-:S05]  /*4f50*/  FADD R227, R61, R227 ;  /* 0x000000e33de37221 */ /* 0x004fca0000000000 */
[----:B------:R2:W-:Y:S04]  /*4f60*/  STL [R1+0x4], R227 ;  /* 0x000004e301007387 */ /* 0x0005e80000100800 */
        /* <DEDUP_REMOVED lines=78> */
[----:B--2---:R2:W5:Y:S02]  /*5450*/  LDL.LU R227, [R1+0x80] ;  /* 0x0000800001e37983 */ /* 0x0045640000300800 */
.L_x_28:
[----:B------:R-:W-:Y:S02]  /*5460*/  WARPGROUP.DEPBAR.LE gsb0, 0x0 ;  /* 0x00008000000079c5 */ /* 0x000fe40000010000 */
[----:B------:R-:W3:Y:S02]  /*5470*/  LDC R24, c[0x0][0x28c] ;  /* 0x0000a300ff187b82 */ /* 0x000ee40000000800 */
[----:B---3--:R-:W-:-:S13]  /*5480*/  ISETP.GE.AND P0, PT, R24, 0x1, PT ;  /* 0x000000011800780c */ /* 0x008fda0003f06270 */
[----:B------:R-:W-:Y:S05]  /*5490*/  @!P0 BRA `(.L_x_29) ;  /* 0x0000000000408947 */ /* 0x000fea0003800000 */
[----:B------:R-:W-:-:S06]  /*54a0*/  UISETP.NE.AND UP0, UPT, UR8, 0x3, UPT ;  /* 0x000000030800788c */ /* 0x000fcc000bf05270 */
[----:B------:R-:W-:-:S13]  /*54b0*/  PLOP3.LUT P0, PT, PT, PT, UP0, 0x80, 0x0 ;  /* 0x000000000000781c */ /* 0x000fda0003f0f008 */
[----:B------:R-:W-:Y:S05]  /*54c0*/  @!P0 BRA `(.L_x_30) ;  /* 0x0000000000048947 */ /* 0x000fea0003800000 */
[----:B------:R-:W-:Y:S01]  /*54d0*/  BPT.TRAP 0x1 ;  /* 0x000000040000795c */ /* 0x000fe20000300000 */
.L_x_30:
[----:B------:R-:W-:-:S04]  /*54e0*/  UISETP.LT.AND UP0, UPT, UR9, 0x1, UPT ;  /* 0x000000010900788c */ /* 0x000fc8000bf01270 */
[----:B------:R-:W-:Y:S02]  /*54f0*/  USEL UR6, UR9, 0x1, UP0 ;  /* 0x0000000109067887 */ /* 0x000fe40008000000 */
[----:B------:R-:W-:Y:S02]  /*5500*/  UISETP.GT.U32.AND UP0, UPT, UR7, 0x1, UPT ;  /* 0x000000010700788c */ /* 0x000fe4000bf04070 */
[----:B------:R-:W-:-:S04]  /*5510*/  UIADD3 UR6, UR5, UR9, -UR6 ;  /* 0x0000000905067290 */ /* 0x000fc8000fffe806 */
[----:B------:R-:W-:Y:S01]  /*5520*/  USHF.L.U32 UR6, UR6, 0x3, URZ ;  /* 0x0000000306067899 */ /* 0x000fe2000800063f */
[----:B------:R-:W-:-:S03]  /*5530*/  PLOP3.LUT P0, PT, PT, PT, UP0, 0x80, 0x0 ;  /* 0x000000000000781c */ /* 0x000fc60003f0f008 */
[----:B------:R-:W-:-:S04]  /*5540*/  ULOP3.LUT UR6, UR6, 0x8, URZ, 0xc0, !UPT ;  /* 0x0000000806067892 */ /* 0x000fc8000f8ec03f */
[----:B------:R-:W-:-:S04]  /*5550*/  UIADD3 UR6, UR13, 0x10, UR6 ;  /* 0x000000100d067890 */ /* 0x000fc8000fffe006 */
[----:B------:R-:W-:-:S09]  /*5560*/  UPRMT UR6, URZ, 0x654, UR6 ;  /* 0x000006543f067896 */ /* 0x000fd20008000006 */
[----:B------:R-:W-:Y:S01]  /*5570*/  SYNCS.ARRIVE.TRANS64.RED.A1T0 RZ, [UR6], RZ ;  /* 0x000000ffffff79a7 */ /* 0x000fe20008100406 */
[----:B------:R-:W-:Y:S05]  /*5580*/  @P0 BRA `(.L_x_29) ;  /* 0x0000000000040947 */ /* 0x000fea0003800000 */
[----:B------:R-:W-:Y:S01]  /*5590*/  BPT.TRAP 0x1 ;  /* 0x000000040000795c */ /* 0x000fe20000300000 */
.L_x_29:
[----:B------:R3:W-:Y:S01]  /*55a0*/  STL [R1+0x88], R3 ;  /* 0x0000880301007387 */ /* 0x0007e20000100800 */
[----:B------:R-:W4:Y:S01]  /*55b0*/  LDC R28, c[0x0][0x288] ;  /* 0x0000a200ff1c7b82 */ /* 0x000f220000000800 */
[----:B------:R-:W-:Y:S02]  /*55c0*/  ULDC UR6, c[0x0][0x284] ;  /* 0x0000a10000067ab9 */ /* 0x000fe40000000800 */
[----:B---3--:R-:W3:Y:S04]  /*55d0*/  LDL.LU R3, [R1+0x78] ;  /* 0x0000780001037983 */ /* 0x008ee80000300800 */
[----:B------:R0:W-:Y:S04]  /*55e0*/  STL [R1+0x84], R2 ;  /* 0x0000840201007387 */ /* 0x0001e80000100800 */
[----:B0-----:R-:W2:Y:S04]  /*55f0*/  LDL.LU R2, [R1+0x7c] ;  /* 0x00007c0001027983 */ /* 0x001ea80000300800 */
[----:B-----5:R0:W-:Y:S02]  /*5600*/  STL [R1+0x80], R0 ;  /* 0x0000800001007387 */ /* 0x0201e40000100800 */
[----:B0-----:R-:W0:Y:S02]  /*5610*/  S2R R0, SR_TID.X ;  /* 0x0000000000007919 */ /* 0x001e240000002100 */
[----:B0-----:R-:W-:-:S02]  /*5620*/  SHF.R.U32.HI R24, RZ, 0x2, R0 ;  /* 0x00000002ff187819 */ /* 0x001fc40000011600 */
[----:B------:R-:W-:Y:S02]  /*5630*/  LOP3.LUT R26, R0, 0x60, RZ, 0xc0, !PT ;  /* 0x00000060001a7812 */ /* 0x000fe400078ec0ff */
[----:B------:R-:W-:Y:S02]  /*5640*/  SHF.R.U32.HI R27, RZ, 0x7, R0 ;  /* 0x00000007ff1b7819 */ /* 0x000fe40000011600 */
[----:B------:R-:W-:Y:S02]  /*5650*/  LOP3.LUT R25, R24, 0x7, RZ, 0xc0, !PT ;  /* 0x0000000718197812 */ /* 0x000fe400078ec0ff */
[----:B------:R-:W-:Y:S02]  /*5660*/  SHF.R.U32.HI R26, RZ, 0x1, R26 ;  /* 0x00000001ff1a7819 */ /* 0x000fe4000001161a */
[----:B------:R-:W-:Y:S02]  /*5670*/  LOP3.LUT R24, R27, 0x1, RZ, 0xc0, !PT ;  /* 0x000000011b187812 */ /* 0x000fe400078ec0ff */
[----:B------:R-:W-:Y:S01]  /*5680*/  IADD3 R31, RZ, -R26, -R25 ;  /* 0x8000001aff1f7210 */ /* 0x000fe20007ffe819 */
[C---:B------:R-:W-:Y:S01]  /*5690*/  IMAD.SHL.U32 R32, R0.reuse, 0x2, RZ ;  /* 0x0000000200207824 */ /* 0x040fe200078e00ff */
[----:B------:R-:W-:Y:S01]  /*56a0*/  LOP3.LUT R27, R0, 0x3, RZ, 0xc0, !PT ;  /* 0x00000003001b7812 */ /* 0x000fe200078ec0ff */
[----:B------:R-:W-:-:S02]  /*56b0*/  IMAD.SHL.U32 R30, R24, 0x40, RZ ;  /* 0x00000040181e7824 */ /* 0x000fc400078e00ff */
[----:B------:R-:W-:Y:S02]  /*56c0*/  IMAD R31, R24, -0x40, R31 ;  /* 0xffffffc0181f7824 */ /* 0x000fe400078e021f */
[----:B---3--:R-:W-:Y:S02]  /*56d0*/  IMAD.SHL.U32 R29, R3, 0x80, RZ ;  /* 0x00000080031d7824 */ /* 0x008fe400078e00ff */
[----:B------:R0:W5:Y:S01]  /*56e0*/  LDL.LU R3, [R1+0x88] ;  /* 0x0000880001037983 */ /* 0x0001620000300800 */
[----:B------:R-:W-:Y:S01]  /*56f0*/  LOP3.LUT R43, R30, 0x40, R25, 0xe2, !PT ;  /* 0x000000401e2b7812 */ /* 0x000fe200078ee219 */
[----:B----4-:R-:W-:Y:S01]  /*5700*/  IMAD R42, R27, -0x2, R28 ;  /* 0xfffffffe1b2a7824 */ /* 0x010fe200078e021c */
[----:B------:R-:W-:Y:S01]  /*5710*/  ISETP.GE.AND P0, PT, R29, R28, PT ;  /* 0x0000001c1d00720c */ /* 0x000fe20003f06270 */
[C---:B--2---:R-:W-:Y:S02]  /*5720*/  IMAD.SHL.U32 R24, R2.reuse, 0x100, RZ ;  /* 0x0000010002187824 */ /* 0x044fe400078e00ff */
[----:B------:R-:W-:-:S02]  /*5730*/  IMAD.WIDE R38, R2, 0x100, RZ ;  /* 0x0000010002267825 */ /* 0x000fc400078e02ff */
[----:B------:R0:W5:Y:S04]  /*5740*/  LDL.LU R2, [R1+0x84] ;  /* 0x0000840001027983 */ /* 0x0001680000300800 */
[----:B------:R0:W5:Y:S01]  /*5750*/  LDL.LU R0, [R1+0x80] ;  /* 0x0000800001007983 */ /* 0x0001620000300800 */
[----:B------:R-:W-:Y:S01]  /*5760*/  ISETP.GE.OR P0, PT, R24, UR6, P0 ;  /* 0x0000000618007c0c */ /* 0x000fe20008706670 */
[----:B------:R-:W-:Y:S01]  /*5770*/  IMAD.IADD R42, R42, 0x1, -R29 ;  /* 0x000000012a2a7824 */ /* 0x000fe200078e0a1d */
[----:B------:R-:W-:Y:S01]  /*5780*/  IADD3 R41, -R24, UR6, R31 ;  /* 0x0000000618297c10 */ /* 0x000fe2000fffe11f */
[----:B------:R-:W-:Y:S01]  /*5790*/  IMAD.MOV.U32 R40, RZ, RZ, -0x1 ;  /* 0xffffffffff287424 */ /* 0x000fe200078e00ff */
[----:B------:R-:W-:Y:S02]  /*57a0*/  LOP3.LUT R43, R38, R43, R26, 0xfe, !PT ;  /* 0x0000002b262b7212 */ /* 0x000fe400078efe1a */
[----:B------:R-:W-:-:S07]  /*57b0*/  LOP3.LUT R32, R29, 0x6, R32, 0xf8, !PT ;  /* 0x000000061d207812 */ /* 0x000fce00078ef820 */
[----:B0-----:R-:W-:Y:S05]  /*57c0*/  @P0 BRA `(.L_x_31) ;  /* 0x00000090000c0947 */ /* 0x001fea0003800000 */
[----:B------:R-:W0:Y:S01]  /*57d0*/  LDC.64 R28, c[0x0][0x5c8] ;  /* 0x00017200ff1c7b82 */ /* 0x000e220000000a00 */
[----:B------:R-:W-:Y:S01]  /*57e0*/  USHF.R.S32.HI UR10, URZ, 0x1f, UR19 ;  /* 0x0000001f3f0a7899 */ /* 0x000fe20008011413 */
[--C-:B------:R-:W-:Y:S01]  /*57f0*/  SHF.R.S32.HI R33, RZ, 0x1f, R32.reuse ;  /* 0x0000001fff217819 */ /* 0x100fe20000011420 */
[----:B------:R-:W-:Y:S01]  /*5800*/  ULDC.64 UR12, c[0x0][0x5d0] ;  /* 0x00017400000c7ab9 */ /* 0x000fe20000000a00 */
[----:B------:R-:W-:Y:S01]  /*5810*/  BSSY B0, `(.L_x_31) ;  /* 0x00008fe000007945 */ /* 0x000fe20003800000 */
[----:B------:R-:W-:Y:S02]  /*5820*/  UIMAD UR6, UR10, UR12, URZ ;  /* 0x0000000c0a0672a4 */ /* 0x000fe4000f8e023f */
[----:B------:R-:W-:Y:S02]  /*5830*/  IMAD.U32 R27, RZ, RZ, UR12 ;  /* 0x0000000cff1b7e24 */ /* 0x000fe4000f8e00ff */
[----:B------:R-:W-:Y:S02]  /*5840*/  UIMAD UR6, UR19, UR13, UR6 ;  /* 0x0000000d130672a4 */ /* 0x000fe4000f8e0206 */
[----:B------:R-:W-:Y:S01]  /*5850*/  IMAD.WIDE.U32 R26, R27, UR19, R32 ;  /* 0x000000131b1a7c25 */ /* 0x000fe2000f8e0020 */
[----:B------:R-:W-:-:S03]  /*5860*/  ULDC.64 UR12, c[0x0][0x5c0] ;  /* 0x00017000000c7ab9 */ /* 0x000fc60000000a00 */
[----:B------:R-:W-:Y:S02]  /*5870*/  VIADD R27, R27, UR6 ;  /* 0x000000061b1b7c36 */ /* 0x000fe40008000000 */
[-C--:B0-----:R-:W-:Y:S01]  /*5880*/  IMAD R24, R39, R28.reuse, RZ ;  /* 0x0000001c27187224 */ /* 0x081fe200078e02ff */
[----:B------:R-:W-:Y:S01]  /*5890*/  SHF.L.U64.HI R34, R28, 0x3, R29 ;  /* 0x000000031c227819 */ /* 0x000fe2000001021d */
[----:B------:R-:W-:-:S04]  /*58a0*/  IMAD.WIDE.U32 R26, R43, R28, R26 ;  /* 0x0000001c2b1a7225 */ /* 0x000fc800078e001a */
[----:B------:R-:W-:Y:S01]  /*58b0*/  IMAD R25, R43, R29, R24 ;  /* 0x0000001d2b197224 */ /* 0x000fe200078e0218 */
[----:B------:R-:W-:Y:S01]  /*58c0*/  IADD3 R24, P2, R26, UR12, RZ ;  /* 0x0000000c1a187c10 */ /* 0x000fe2000ff5e0ff */
[C---:B------:R-:W-:Y:S01]  /*58d0*/  IMAD.SHL.U32 R35, R28.reuse, 0x8, RZ ;  /* 0x000000081c237824 */ /* 0x040fe200078e00ff */
[----:B------:R-:W-:Y:S01]  /*58e0*/  LEA R30, P3, R28, R26, 0x7 ;  /* 0x0000001a1c1e7211 */ /* 0x000fe200078638ff */
[----:B------:R-:W-:-:S03]  /*58f0*/  IMAD.IADD R27, R27, 0x1, R25 ;  /* 0x000000011b1b7824 */ /* 0x000fc600078e0219 */
[----:B------:R-:W-:Y:S02]  /*5900*/  IADD3 R26, P1, P0, R26, UR12, R35 ;  /* 0x0000000c1a1a7c10 */ /* 0x000fe4000f83e023 */
[----:B------:R-:W-:Y:S02]  /*5910*/  IADD3.X R25, R27, UR13, RZ, P2, !PT ;  /* 0x0000000d1b197c10 */ /* 0x000fe400097fe4ff */
[----:B------:R-:W-:Y:S02]  /*5920*/  FSETP.NEU.AND P2, PT, RZ, UR17, PT ;  /* 0x00000011ff007c0b */ /* 0x000fe4000bf4d000 */
[----:B------:R-:W-:Y:S02]  /*5930*/  LEA.HI.X R31, R28, R27, R29, 0x7, P3 ;  /* 0x0000001b1c1f7211 */ /* 0x000fe400018f3c1d */
[C---:B------:R-:W-:Y:S02]  /*5940*/  IADD3 R28, P3, R30.reuse, UR12, RZ ;  /* 0x0000000c1e1c7c10 */ /* 0x040fe4000ff7e0ff */
[----:B------:R-:W-:-:S02]  /*5950*/  IADD3 R30, P5, P6, R30, UR12, R35 ;  /* 0x0000000c1e1e7c10 */ /* 0x000fc4000febe023 */
[----:B------:R-:W-:Y:S02]  /*5960*/  IADD3.X R29, R31, UR13, RZ, P3, !PT ;  /* 0x0000000d1f1d7c10 */ /* 0x000fe40009ffe4ff */
[--C-:B------:R-:W-:Y:S02]  /*5970*/  IADD3.X R27, R27, UR13, R34.reuse, P1, P0 ;  /* 0x0000000d1b1b7c10 */ /* 0x100fe40008fe0422 */
[----:B------:R-:W-:Y:S01]  /*5980*/  IADD3.X R31, R31, UR13, R34, P5, P6 ;  /* 0x0000000d1f1f7c10 */ /* 0x000fe2000afec422 */
[----:B------:R-:W-:Y:S06]  /*5990*/  @!P2 BRA `(.L_x_32) ;  /* 0x0000006c0014a947 */ /* 0x000fec0003800000 */
[----:B------:R-:W-:Y:S01]  /*59a0*/  ULDC.64 UR12, c[0x0][0x5b8] ;  /* 0x00016e00000c7ab9 */ /* 0x000fe20000000a00 */
[----:B------:R-:W-:Y:S01]  /*59b0*/  ISETP.GE.AND P0, PT, R41, 0x1, PT ;  /* 0x000000012900780c */ /* 0x000fe20003f06270 */
[----:B------:R-:W-:Y:S02]  /*59c0*/  UIMAD UR6, UR10, UR12, URZ ;  /* 0x0000000c0a0672a4 */ /* 0x000fe4000f8e023f */
[----:B------:R-:W-:Y:S01]  /*59d0*/  IMAD.U32 R35, RZ, RZ, UR12 ;  /* 0x0000000cff237e24 */ /* 0x000fe2000f8e00ff */
[----:B------:R-:W-:Y:S01]  /*59e0*/  BSSY B1, `(.L_x_33) ;  /* 0x0000010000017945 */ /* 0x000fe20003800000 */
[----:B------:R-:W-:Y:S01]  /*59f0*/  ISETP.LT.OR P3, PT, R42, 0x1, !P0 ;  /* 0x000000012a00780c */ /* 0x000fe20004761670 */
[----:B------:R-:W-:Y:S02]  /*5a00*/  UIMAD UR6, UR19, UR13, UR6 ;  /* 0x0000000d130672a4 */ /* 0x000fe4000f8e0206 */
[----:B------:R-:W-:Y:S01]  /*5a10*/  IMAD.WIDE.U32 R32, R35, UR19, R32 ;  /* 0x0000001323207c25 */ /* 0x000fe2000f8e0020 */
[----:B------:R-:W-:Y:S01]  /*5a20*/  ULDC.64 UR10, c[0x0][0x5b0] ;  /* 0x00016c00000a7ab9 */ /* 0x000fe20000000a00 */
[----:B------:R-:W-:-:S02]  /*5a30*/  ULDC.64 UR12, c[0x0][0x5a8] ;  /* 0x00016a00000c7ab9 */ /* 0x000fc40000000a00 */
[----:B------:R-:W-:Y:S02]  /*5a40*/  IMAD.MOV.U32 R36, RZ, RZ, R32 ;  /* 0x000000ffff247224 */ /* 0x000fe400078e0020 */
[----:B------:R-:W-:Y:S02]  /*5a50*/  VIADD R37, R33, UR6 ;  /* 0x0000000621257c36 */ /* 0x000fe40008000000 */
[----:B------:R-:W-:Y:S02]  /*5a60*/  IMAD R34, R39, UR10, RZ ;  /* 0x0000000a27227c24 */ /* 0x000fe4000f8e02ff */
[----:B------:R-:W-:-:S04]  /*5a70*/  IMAD.WIDE.U32 R32, R43, UR10, R36 ;  /* 0x0000000a2b207c25 */ /* 0x000fc8000f8e0024 */
[--C-:B------:R-:W-:Y:S01]  /*5a80*/  IMAD R35, R43, UR11, R34.reuse ;  /* 0x0000000b2b237c24 */ /* 0x100fe2000f8e0222 */
[----:B------:R-:W-:Y:S02]  /*5a90*/  IADD3 R32, P1, R32, UR12, RZ ;  /* 0x0000000c20207c10 */ /* 0x000fe4000ff3e0ff */
[----:B------:R-:W-:Y:S02]  /*5aa0*/  PRMT R34, RZ, 0x7610, R34 ;  /* 0x00007610ff227816 */ /* 0x000fe40000000022 */
[----:B------:R-:W-:Y:S01]  /*5ab0*/  IADD3.X R33, R33, UR13, R35, P1, !PT ;  /* 0x0000000d21217c10 */ /* 0x000fe20008ffe423 */
[----:B------:R-:W-:Y:S08]  /*5ac0*/  @P3 BRA `(.L_x_34) ;  /* 0x0000000000043947 */ /* 0x000ff00003800000 */
[----:B------:R0:W5:Y:S02]  /*5ad0*/  LDG.E.U8 R34, desc[UR26][R32.64] ;  /* 0x0000001a20227981 */ /* 0x000164000c1e1100 */
.L_x_34:
[----:B------:R-:W-:Y:S05]  /*5ae0*/  BSYNC B1 ;  /* 0x0000000000017941 */ /* 0x000fea0003800000 */
.L_x_33:
[----:B-----5:R-:W-:Y:S01]  /*5af0*/  LOP3.LUT R34, R34, 0xff, RZ, 0xc0, !PT ;  /* 0x000000ff22227812 */ /* 0x020fe200078ec0ff */
[----:B------:R-:W-:Y:S01]  /*5b00*/  BSSY B1, `(.L_x_35) ;  /* 0x000000b000017945 */ /* 0x000fe20003800000 */
[----:B------:R-:W-:Y:S02]  /*5b10*/  ISETP.LT.OR P2, PT, R42, 0x2, !P0 ;  /* 0x000000022a00780c */ /* 0x000fe40004741670 */
[----:B------:R-:W-:-:S05]  /*5b20*/  F2FP.F16.E4M3.UNPACK_B R34, R34 ;  /* 0x00000022ff22723e */ /* 0x000fca00020006ff */
[----:B------:R-:W-:-:S05]  /*5b30*/  HADD2.F32 R34, -RZ, R34.H0_H0 ;  /* 0x20000022ff227230 */ /* 0x000fca0000004100 */
[----:B------:R-:W-:Y:S01]  /*5b40*/  FMUL R35, R34, UR17 ;  /* 0x0000001122237c20 */ /* 0x000fe20008400000 */
[----:B------:R-:W-:-:S03]  /*5b50*/  PRMT R34, RZ, 0x7610, R34 ;  /* 0x00007610ff227816 */ /* 0x000fc60000000022 */
[----:B------:R-:W-:-:S05]  /*5b60*/  FFMA R35, R228, UR18, R35 ;  /* 0x00000012e4237c23 */ /* 0x000fca0008000023 */
[----:B------:R-:W-:-:S05]  /*5b70*/  F2FP.SATFINITE.E4M3.F32.PACK_AB_MERGE_C R35, RZ, R35, RZ ;  /* 0x00000023ff23723e */ /* 0x000fca00048070ff */
[----:B------:R2:W-:Y:S01]  /*5b80*/  @!P3 STG.E.U8 desc[UR26][R24.64], R35 ;  /* 0x000000231800b986 */ /* 0x0005e2000c10111a */
[----:B------:R-:W-:Y:S05]  /*5b90*/  @P2 BRA `(.L_x_36) ;  /* 0x0000000000042947 */ /* 0x000fea0003800000 */
[----:B------:R3:W5:Y:S02]  /*5ba0*/  LDG.E.U8 R34, desc[UR26][R32.64+0x1] ;  /* 0x0000011a20227981 */ /* 0x000764000c1e1100 */
.L_x_36:
[----:B------:R-:W-:Y:S05]  /*5bb0*/  BSYNC B1 ;  /* 0x0000000000017941 */ /* 0x000fea0003800000 */
.L_x_35:
[----:B-----5:R-:W-:Y:S01]  /*5bc0*/  LOP3.LUT R34, R34, 0xff, RZ, 0xc0, !PT ;  /* 0x000000ff22227812 */ /* 0x020fe200078ec0ff */
[----:B------:R-:W-:Y:S01]  /*5bd0*/  BSSY B1, `(.L_x_37) ;  /* 0x0000013000017945 */ /* 0x000fe20003800000 */
[----:B------:R-:W-:Y:S02]  /*5be0*/  IADD3 R45, P1, R43, 0x8, RZ ;  /* 0x000000082b2d7810 */ /* 0x000fe40007f3e0ff */
[----:B------:R-:W-:-:S03]  /*5bf0*/  F2FP.F16.E4M3.UNPACK_B R34, R34 ;  /* 0x00000022ff22723e */ /* 0x000fc600020006ff */
[----:B--2---:R-:W-:Y:S01]  /*5c00*/  IMAD.X R35, RZ, RZ, R39, P1 ;  /* 0x000000ffff237224 */ /* 0x004fe200008e0627 */
[----:B------:R-:W-:Y:S01]  /*5c10*/  ISETP.GE.AND P1, PT, R41, 0x9, PT ;  /* 0x000000092900780c */ /* 0x000fe20003f26270 */
[----:B------:R-:W-:Y:S02]  /*5c20*/  HADD2.F32 R34, -RZ, R34.H0_H0 ;  /* 0x20000022ff227230 */ /* 0x000fe40000004100 */
[----:B------:R-:W-:Y:S01]  /*5c30*/  IMAD R46, R35, UR10, RZ ;  /* 0x0000000a232e7c24 */ /* 0x000fe2000f8e02ff */
[----:B------:R-:W-:Y:S02]  /*5c40*/  ISETP.LT.OR P5, PT, R42, 0x1, !P1 ;  /* 0x000000012a00780c */ /* 0x000fe40004fa1670 */
[----:B------:R-:W-:Y:S01]  /*5c50*/  FMUL R44, R34, UR17 ;  /* 0x00000011222c7c20 */ /* 0x000fe20008400000 */
[----:B------:R-:W-:-:S04]  /*5c60*/  IMAD.WIDE.U32 R34, R45, UR10, R36 ;  /* 0x0000000a2d227c25 */ /* 0x000fc8000f8e0024 */
[----:B------:R-:W-:Y:S01]  /*5c70*/  FFMA R44, R227, UR18, R44 ;  /* 0x00000012e32c7c23 */ /* 0x000fe2000800002c */
[----:B------:R-:W-:Y:S01]  /*5c80*/  IMAD R45, R45, UR11, R46 ;  /* 0x0000000b2d2d7c24 */ /* 0x000fe2000f8e022e */
[----:B------:R-:W-:-:S03]  /*5c90*/  IADD3 R34, P3, R34, UR12, RZ ;  /* 0x0000000c22227c10 */ /* 0x000fc6000ff7e0ff */
[----:B------:R-:W-:Y:S02]  /*5ca0*/  F2FP.SATFINITE.E4M3.F32.PACK_AB_MERGE_C R47, RZ, R44, RZ ;  /* 0x0000002cff2f723e */ /* 0x000fe400048070ff */
[----:B------:R-:W-:Y:S02]  /*5cb0*/  IADD3.X R35, R35, UR13, R45, P3, !PT ;  /* 0x0000000d23237c10 */ /* 0x000fe40009ffe42d */
[----:B------:R-:W-:Y:S01]  /*5cc0*/  PRMT R44, RZ, 0x7610, R44 ;  /* 0x00007610ff2c7816 */ /* 0x000fe2000000002c */
[----:B------:R2:W-:Y:S01]  /*5cd0*/  @!P2 STG.E.U8 desc[UR26][R24.64+0x1], R47 ;  /* 0x0000012f1800a986 */ /* 0x0005e2000c10111a */
[----:B------:R-:W-:Y:S05]  /*5ce0*/  @P5 BRA `(.L_x_38) ;  /* 0x0000000000045947 */ /* 0x000fea0003800000 */
[----:B------:R4:W5:Y:S02]  /*5cf0*/  LDG.E.U8 R44, desc[UR26][R34.64] ;  /* 0x0000001a222c7981 */ /* 0x000964000c1e1100 */
.L_x_38:
[----:B------:R-:W-:Y:S05]  /*5d00*/  BSYNC B1 ;  /* 0x0000000000017941 */ /* 0x000fea0003800000 */
.L_x_37:
        /* <DEDUP_REMOVED lines=12> */
.L_x_40:
[----:B------:R-:W-:Y:S05]  /*5dd0*/  BSYNC B1 ;  /* 0x0000000000017941 */ /* 0x000fea0003800000 */
.L_x_39:
[----:B-----5:R-:W-:Y:S01]  /*5de0*/  LOP3.LUT R44, R44, 0xff, RZ, 0xc0, !PT ;  /* 0x000000ff2c2c7812 */ /* 0x020fe200078ec0ff */
[----:B------:R-:W-:Y:S01]  /*5df0*/  BSSY B1, `(.L_x_41) ;  /* 0x000000b000017945 */ /* 0x000fe20003800000 */
[----:B------:R-:W-:Y:S02]  /*5e00*/  ISETP.LT.OR P3, PT, R42, 0x9, !P0 ;  /* 0x000000092a00780c */ /* 0x000fe40004761670 */
[----:B------:R-:W-:-:S05]  /*5e10*/  F2FP.F16.E4M3.UNPACK_B R44, R44 ;  /* 0x0000002cff2c723e */ /* 0x000fca00020006ff */
[----:B------:R-:W-:-:S05]  /*5e20*/  HADD2.F32 R44, -RZ, R44.H0_H0 ;  /* 0x2000002cff2c7230 */ /* 0x000fca0000004100 */
[----:B------:R-:W-:-:S04]  /*5e30*/  FMUL R44, R44, UR17 ;  /* 0x000000112c2c7c20 */ /* 0x000fc80008400000 */
[----:B------:R-:W-:-:S05]  /*5e40*/  FFMA R44, R225, UR18, R44 ;  /* 0x00000012e12c7c23 */ /* 0x000fca000800002c */
[----:B0-----:R-:W-:Y:S02]  /*5e50*/  F2FP.SATFINITE.E4M3.F32.PACK_AB_MERGE_C R45, RZ, R44, RZ ;  /* 0x0000002cff2d723e */ /* 0x001fe400048070ff */
[----:B------:R-:W-:-:S03]  /*5e60*/  PRMT R44, RZ, 0x7610, R44 ;  /* 0x00007610ff2c7816 */ /* 0x000fc6000000002c */
[----:B------:R0:W-:Y:S01]  /*5e70*/  @!P2 STG.E.U8 desc[UR26][R26.64+0x1], R45 ;  /* 0x0000012d1a00a986 */ /* 0x0001e2000c10111a */
[----:B------:R-:W-:Y:S05]  /*5e80*/  @P3 BRA `(.L_x_42) ;  /* 0x0000000000043947 */ /* 0x000fea0003800000 */
[----:B------:R0:W5:Y:S02]  /*5e90*/  LDG.E.U8 R44, desc[UR26][R32.64+0x8] ;  /* 0x0000081a202c7981 */ /* 0x000164000c1e1100 */
.L_x_42:
[----:B------:R-:W-:Y:S05]  /*5ea0*/  BSYNC B1 ;  /* 0x0000000000017941 */ /* 0x000fea0003800000 */
.L_x_41:
[----:B-----5:R-:W-:Y:S01]  /*5eb0*/  LOP3.LUT R44, R44, 0xff, RZ, 0xc0, !PT ;  /* 0x000000ff2c2c7812 */ /* 0x020fe200078ec0ff */
[----:B------:R-:W-:Y:S01]  /*5ec0*/  BSSY B1, `(.L_x_43) ;  /* 0x000000b000017945 */ /* 0x000fe20003800000 */
[----:B------:R-:W-:Y:S02]  /*5ed0*/  ISETP.LT.OR P2, PT, R42, 0xa, !P0 ;  /* 0x0000000a2a00780c */ /* 0x000fe40004741670 */
[----:B------:R-:W-:-:S05]  /*5ee0*/  F2FP.F16.E4M3.UNPACK_B R44, R44 ;  /* 0x0000002cff2c723e */ /* 0x000fca00020006ff */
[----:B------:R-:W-:-:S05]  /*5ef0*/  HADD2.F32 R44, -RZ, R44.H0_H0 ;  /* 0x2000002cff2c7230 */ /* 0x000fca0000004100 */
[----:B0-----:R-:W-:Y:S01]  /*5f00*/  FMUL R45, R44, UR17 ;  /* 0x000000112c2d7c20 */ /* 0x001fe20008400000 */
[----:B------:R-:W-:-:S03]  /*5f10*/  PRMT R44, RZ, 0x7610, R44 ;  /* 0x00007610ff2c7816 */ /* 0x000fc6000000002c */
[----:B------:R-:W-:-:S05]  /*5f20*/  FFMA R45, R224, UR18, R45 ;  /* 0x00000012e02d7c23 */ /* 0x000fca000800002d */
[----:B------:R-:W-:-:S05]  /*5f30*/  F2FP.SATFINITE.E4M3.F32.PACK_AB_MERGE_C R45, RZ, R45, RZ ;  /* 0x0000002dff2d723e */ /* 0x000fca00048070ff */
[----:B------:R0:W-:Y:S01]  /*5f40*/  @!P3 STG.E.U8 desc[UR26][R24.64+0x8], R45 ;  /* 0x0000082d1800b986 */ /* 0x0001e2000c10111a */
[----:B------:R-:W-:Y:S05]  /*5f50*/  @P2 BRA `(.L_x_44) ;  /* 0x0000000000042947 */ /* 0x000fea0003800000 */
[----:B------:R0:W5:Y:S02]  /*5f60*/  LDG.E.U8 R44, desc[UR26][R32.64+0x9] ;  /* 0x0000091a202c7981 */ /* 0x000164000c1e1100 */
.L_x_44:
[----:B------:R-:W-:Y:S05]  /*5f70*/  BSYNC B1 ;  /* 0x0000000000017941 */ /* 0x000fea0003800000 */
.L_x_43:
        /* <DEDUP_REMOVED lines=12> */
.L_x_46:
[----:B------:R-:W-:Y:S05]  /*6040*/  BSYNC B1 ;  /* 0x0000000000017941 */ /* 0x000fea0003800000 */
.L_x_45:
        /* <DEDUP_REMOVED lines=12> */
.L_x_48:
[----:B------:R-:W-:Y:S05]  /*6110*/  BSYNC B1 ;  /* 0x0000000000017941 */ /* 0x000fea0003800000 */
.L_x_47:
        /* <DEDUP_REMOVED lines=12> */
.L_x_50:
[----:B------:R-:W-:Y:S05]  /*61e0*/  BSYNC B1 ;  /* 0x0000000000017941 */ /* 0x000fea0003800000 */
.L_x_49:
        /* <DEDUP_REMOVED lines=12> */
.L_x_52:
[----:B------:R-:W-:Y:S05]  /*62b0*/  BSYNC B1 ;  /* 0x0000000000017941 */ /* 0x000fea0003800000 */
.L_x_51:
        /* <DEDUP_REMOVED lines=12> */
.L_x_54:
[----:B------:R-:W-:Y:S05]  /*6380*/  BSYNC B1 ;  /* 0x0000000000017941 */ /* 0x000fea0003800000 */
.L_x_53:
        /* <DEDUP_REMOVED lines=12> */
.L_x_56:
[----:B------:R-:W-:Y:S05]  /*6450*/  BSYNC B1 ;  /* 0x0000000000017941 */ /* 0x000fea0003800000 */
.L_x_55:
        /* <DEDUP_REMOVED lines=12> */
.L_x_58:
[----:B------:R-:W-:Y:S05]  /*6520*/  BSYNC B1 ;  /* 0x0000000000017941 */ /* 0x000fea0003800000 */
.L_x_57:
        /* <DEDUP_REMOVED lines=12> */
.L_x_60:
[----:B------:R-:W-:Y:S05]  /*65f0*/  BSYNC B1 ;  /* 0x0000000000017941 */ /* 0x000fea0003800000 */
.L_x_59:
        /* <DEDUP_REMOVED lines=12> */
.L_x_62:
[----:B------:R-:W-:Y:S05]  /*66c0*/  BSYNC B1 ;  /* 0x0000000000017941 */ /* 0x000fea0003800000 */
.L_x_61:
        /* <DEDUP_REMOVED lines=12> */
.L_x_64:
[----:B------:R-:W-:Y:S05]  /*6790*/  BSYNC B1 ;  /* 0x0000000000017941 */ /* 0x000fea0003800000 */
.L_x_63:
        /* <DEDUP_REMOVED lines=12> */
.L_x_66:
[----:B------:R-:W-:Y:S05]  /*6860*/  BSYNC B1 ;  /* 0x0000000000017941 */ /* 0x000fea0003800000 */
.L_x_65:
        /* <DEDUP_REMOVED lines=12> */
.L_x_68:
[----:B------:R-:W-:Y:S05]  /*6930*/  BSYNC B1 ;  /* 0x0000000000017941 */ /* 0x000fea0003800000 */
.L_x_67:
        /* <DEDUP_REMOVED lines=12> */
.L_x_70:
[----:B------:R-:W-:Y:S05]  /*6a00*/  BSYNC B1 ;  /* 0x0000000000017941 */ /* 0x000fea0003800000 */
.L_x_69:
        /* <DEDUP_REMOVED lines=12> */
.L_x_72:
[----:B------:R-:W-:Y:S05]  /*6ad0*/  BSYNC B1 ;  /* 0x0000000000017941 */ /* 0x000fea0003800000 */
.L_x_71:
        /* <DEDUP_REMOVED lines=12> */
.L_x_74:
[----:B------:R-:W-:Y:S05]  /*6ba0*/  BSYNC B1 ;  /* 0x0000000000017941 */ /* 0x000fea0003800000 */
.L_x_73:
        /* <DEDUP_REMOVED lines=12> */
.L_x_76:
[----:B------:R-:W-:Y:S05]  /*6c70*/  BSYNC B1 ;  /* 0x0000000000017941 */ /* 0x000fea0003800000 */
.L_x_75:
        /* <DEDUP_REMOVED lines=12> */
.L_x_78:
[----:B------:R-:W-:Y:S05]  /*6d40*/  BSYNC B1 ;  /* 0x0000000000017941 */ /* 0x000fea0003800000 */
.L_x_77:
        /* <DEDUP_REMOVED lines=12> */
.L_x_80:
[----:B------:R-:W-:Y:S05]  /*6e10*/  BSYNC B1 ;  /* 0x0000000000017941 */ /* 0x000fea0003800000 */
.L_x_79:
        /* <DEDUP_REMOVED lines=12> */
.L_x_82:
[----:B------:R-:W-:Y:S05]  /*6ee0*/  BSYNC B1 ;  /* 0x0000000000017941 */ /* 0x000fea0003800000 */
.L_x_81:
        /* <DEDUP_REMOVED lines=12> */
.L_x_84:
[----:B------:R-:W-:Y:S05]  /*6fb0*/  BSYNC B1 ;  /* 0x0000000000017941 */ /* 0x000fea0003800000 */
.L_x_83:
        /* <DEDUP_REMOVED lines=12> */
.L_x_86:
[----:B------:R-:W-:Y:S05]  /*7080*/  BSYNC B1 ;  /* 0x0000000000017941 */ /* 0x000fea0003800000 */
.L_x_85:
        /* <DEDUP_REMOVED lines=12> */
.L_x_88:
[----:B------:R-:W-:Y:S05]  /*7150*/  BSYNC B1 ;  /* 0x0000000000017941 */ /* 0x000fea0003800000 */
.L_x_87:
        /* <DEDUP_REMOVED lines=12> */
.L_x_90:
[----:B------:R-:W-:Y:S05]  /*7220*/  BSYNC B1 ;  /* 0x0000000000017941 */ /* 0x000fea0003800000 */
.L_x_89:
        /* <DEDUP_REMOVED lines=12> */
.L_x_92:
[----:B------:R-:W-:Y:S05]  /*72f0*/  BSYNC B1 ;  /* 0x0000000000017941 */ /* 0x000fea0003800000 */
.L_x_91:
        /* <DEDUP_REMOVED lines=12> */
.L_x_94:
[----:B------:R-:W-:Y:S05]  /*73c0*/  BSYNC B1 ;  /* 0x0000000000017941 */ /* 0x000fea0003800000 */
.L_x_93:
        /* <DEDUP_REMOVED lines=12> */
.L_x_96:
[----:B------:R-:W-:Y:S05]  /*7490*/  BSYNC B1 ;  /* 0x0000000000017941 */ /* 0x000fea0003800000 */
.L_x_95:
        /* <DEDUP_REMOVED lines=12> */
.L_x_98:
[----:B------:R-:W-:Y:S05]  /*7560*/  BSYNC B1 ;  /* 0x0000000000017941 */ /* 0x000fea0003800000 */
.L_x_97:
        /* <DEDUP_REMOVED lines=12> */
.L_x_100:
[----:B------:R-:W-:Y:S05]  /*7630*/  BSYNC B1 ;  /* 0x0000000000017941 */ /* 0x000fea0003800000 */
.L_x_99:
        /* <DEDUP_REMOVED lines=12> */
.L_x_102:
[----:B------:R-:W-:Y:S05]  /*7700*/  BSYNC B1 ;  /* 0x0000000000017941 */ /* 0x000fea0003800000 */
.L_x_101:
        /* <DEDUP_REMOVED lines=12> */
.L_x_104:
[----:B------:R-:W-:Y:S05]  /*77d0*/  BSYNC B1 ;  /* 0x0000000000017941 */ /* 0x000fea0003800000 */
.L_x_103:
        /* <DEDUP_REMOVED lines=12> */
.L_x_106:
[----:B------:R-:W-:Y:S05]  /*78a0*/  BSYNC B1 ;  /* 0x0000000000017941 */ /* 0x000fea0003800000 */
.L_x_105:
        /* <DEDUP_REMOVED lines=12> */
.L_x_108:
[----:B------:R-:W-:Y:S05]  /*7970*/  BSYNC B1 ;  /* 0x0000000000017941 */ /* 0x000fea0003800000 */
.L_x_107:
        /* <DEDUP_REMOVED lines=12> */
.L_x_110:
[----:B------:R-:W-:Y:S05]  /*7a40*/  BSYNC B1 ;  /* 0x0000000000017941 */ /* 0x000fea0003800000 */
.L_x_109:
        /* <DEDUP_REMOVED lines=12> */
.L_x_112:
[----:B------:R-:W-:Y:S05]  /*7b10*/  BSYNC B1 ;  /* 0x0000000000017941 */ /* 0x000fea0003800000 */
.L_x_111:
        /* <DEDUP_REMOVED lines=12> */
.L_x_114:
[----:B------:R-:W-:Y:S05]  /*7be0*/  BSYNC B1 ;  /* 0x0000000000017941 */ /* 0x000fea0003800000 */
.L_x_113:
        /* <DEDUP_REMOVED lines=12> */
.L_x_116:
[----:B------:R-:W-:Y:S05]  /*7cb0*/  BSYNC B1 ;  /* 0x0000000000017941 */ /* 0x000fea0003800000 */
.L_x_115:
        /* <DEDUP_REMOVED lines=12> */
.L_x_118:
[----:B------:R-:W-:Y:S05]  /*7d80*/  BSYNC B1 ;  /* 0x0000000000017941 */ /* 0x000fea0003800000 */
.L_x_117:
        /* <DEDUP_REMOVED lines=12> */
.L_x_120:
[----:B------:R-:W-:Y:S05]  /*7e50*/  BSYNC B1 ;  /* 0x0000000000017941 */ /* 0x000fea0003800000 */
.L_x_119:
        /* <DEDUP_REMOVED lines=12> */
.L_x_122:
[----:B------:R-:W-:Y:S05]  /*7f20*/  BSYNC B1 ;  /* 0x0000000000017941 */ /* 0x000fea0003800000 */
.L_x_121:
        /* <DEDUP_REMOVED lines=12> */
.L_x_124:
[----:B------:R-:W-:Y:S05]  /*7ff0*/  BSYNC B1 ;  /* 0x0000000000017941 */ /* 0x000fea0003800000 */
.L_x_123:
        /* <DEDUP_REMOVED lines=12> */
.L_x_126:
[----:B------:R-:W-:Y:S05]  /*80c0*/  BSYNC B1 ;  /* 0x0000000000017941 */ /* 0x000fea0003800000 */
.L_x_125:
        /* <DEDUP_REMOVED lines=12> */
.L_x_128:
[----:B------:R-:W-:Y:S05]  /*8190*/  BSYNC B1 ;  /* 0x0000000000017941 */ /* 0x000fea0003800000 */
.L_x_127:
        /* <DEDUP_REMOVED lines=12> */
.L_x_130:
[----:B------:R-:W-:Y:S05]  /*8260*/  BSYNC B1 ;  /* 0x0000000000017941 */ /* 0x000fea0003800000 */
.L_x_129:
        /* <DEDUP_REMOVED lines=12> */
.L_x_132:
[----:B------:R-:W-:Y:S05]  /*8330*/  BSYNC B1 ;  /* 0x0000000000017941 */ /* 0x000fea0003800000 */
.L_x_131:
        /* <DEDUP_REMOVED lines=12> */
.L_x_134:
[----:B------:R-:W-:Y:S05]  /*8400*/  BSYNC B1 ;  /* 0x0000000000017941 */ /* 0x000fea0003800000 */
.L_x_133:
        /* <DEDUP_REMOVED lines=12> */
.L_x_136:
[----:B------:R-:W-:Y:S05]  /*84d0*/  BSYNC B1 ;  /* 0x0000000000017941 */ /* 0x000fea0003800000 */
.L_x_135:
        /* <DEDUP_REMOVED lines=12> */
.L_x_138:
[----:B------:R-:W-:Y:S05]  /*85a0*/  BSYNC B1 ;  /* 0x0000000000017941 */ /* 0x000fea0003800000 */
.L_x_137:
        /* <DEDUP_REMOVED lines=12> */
.L_x_140:
[----:B------:R-:W-:Y:S05]  /*8670*/  BSYNC B1 ;  /* 0x0000000000017941 */ /* 0x000fea0003800000 */
.L_x_139:
        /* <DEDUP_REMOVED lines=12> */
.L_x_142:
[----:B------:R-:W-:Y:S05]  /*8740*/  BSYNC B1 ;  /* 0x0000000000017941 */ /* 0x000fea0003800000 */
.L_x_141:
        /* <DEDUP_REMOVED lines=12> */
.L_x_144:
[----:B------:R-:W-:Y:S05]  /*8810*/  BSYNC B1 ;  /* 0x0000000000017941 */ /* 0x000fea0003800000 */
.L_x_143:
        /* <DEDUP_REMOVED lines=12> */
.L_x_146:
[----:B------:R-:W-:Y:S05]  /*88e0*/  BSYNC B1 ;  /* 0x0000000000017941 */ /* 0x000fea0003800000 */
.L_x_145:
        /* <DEDUP_REMOVED lines=12> */
.L_x_148:
[----:B------:R-:W-:Y:S05]  /*89b0*/  BSYNC B1 ;  /* 0x0000000000017941 */ /* 0x000fea0003800000 */
.L_x_147:
        /* <DEDUP_REMOVED lines=12> */
.L_x_150:
[----:B------:R-:W-:Y:S05]  /*8a80*/  BSYNC B1 ;  /* 0x0000000000017941 */ /* 0x000fea0003800000 */
.L_x_149:
        /* <DEDUP_REMOVED lines=12> */
.L_x_152:
[----:B------:R-:W-:Y:S05]  /*8b50*/  BSYNC B1 ;  /* 0x0000000000017941 */ /* 0x000fea0003800000 */
.L_x_151:
        /* <DEDUP_REMOVED lines=12> */
.L_x_154:
[----:B------:R-:W-:Y:S05]  /*8c20*/  BSYNC B1 ;  /* 0x0000000000017941 */ /* 0x000fea0003800000 */
.L_x_153:
        /* <DEDUP_REMOVED lines=12> */
.L_x_156:
[----:B------:R-:W-:Y:S05]  /*8cf0*/  BSYNC B1 ;  /* 0x0000000000017941 */ /* 0x000fea0003800000 */
.L_x_155:
[----:B-----5:R-:W-:Y:S01]  /*8d00*/  LOP3.LUT R44, R44, 0xff, RZ, 0xc0, !PT ;  /* 0x000000ff2c2c7812 */ /* 0x020fe200078ec0ff */
[----:B------:R-:W-:Y:S01]  /*8d10*/  BSSY B1, `(.L_x_157) ;  /* 0x000000b000017945 */ /* 0x000fe20003800000 */
[----:B------:R-:W-:Y:S02]  /*8d20*/  ISETP.LT.OR P2, PT, R42, 0x79, !P1 ;  /* 0x000000792a00780c */ /* 0x000fe40004f41670 */
[----:B------:R-:W-:Y:S02]  /*8d30*/  F2FP.F16.E4M3.UNPACK_B R44, R44 ;  /* 0x0000002cff2c723e */ /* 0x000fe400020006ff */
[----:B0--3--:R-:W-:-:S03]  /*8d40*/  PRMT R32, RZ, 0x7610, R32 ;  /* 0x00007610ff207816 */ /* 0x009fc60000000020 */
[----:B------:R-:W-:-:S05]  /*8d50*/  HADD2.F32 R44, -RZ, R44.H0_H0 ;  /* 0x2000002cff2c7230 */ /* 0x000fca0000004100 */
[----:B------:R-:W-:-:S04]  /*8d60*/  FMUL R44, R44, UR17 ;  /* 0x000000112c2c7c20 */ /* 0x000fc80008400000 */
[----:B------:R-:W-:-:S05]  /*8d70*/  FFMA R44, R167, UR18, R44 ;  /* 0x00000012a72c7c23 */ /* 0x000fca000800002c */
[----:B------:R-:W-:-:S05]  /*8d80*/  F2FP.SATFINITE.E4M3.F32.PACK_AB_MERGE_C R33, RZ, R44, RZ ;  /* 0x0000002cff21723e */ /* 0x000fca00048070ff */
[----:B------:R0:W-:Y:S01]  /*8d90*/  @!P0 STG.E.U8 desc[UR26][R24.64+0x79], R33 ;  /* 0x0000792118008986 */ /* 0x0001e2000c10111a */
[----:B------:R-:W-:Y:S05]  /*8da0*/  @P2 BRA `(.L_x_158) ;  /* 0x0000000000042947 */ /* 0x000fea0003800000 */
[----:B------:R3:W5:Y:S02]  /*8db0*/  LDG.E.U8 R32, desc[UR26][R34.64+0x78] ;  /* 0x0000781a22207981 */ /* 0x000764000c1e1100 */
.L_x_158:
[----:B------:R-:W-:Y:S05]  /*8dc0*/  BSYNC B1 ;  /* 0x0000000000017941 */ /* 0x000fea0003800000 */
.L_x_157:
[----:B-----5:R-:W-:Y:S01]  /*8dd0*/  LOP3.LUT R32, R32, 0xff, RZ, 0xc0, !PT ;  /* 0x000000ff20207812 */ /* 0x020fe200078ec0ff */
[----:B------:R-:W-:Y:S01]  /*8de0*/  BSSY B1, `(.L_x_159) ;  /* 0x000000b000017945 */ /* 0x000fe20003800000 */
[----:B------:R-:W-:Y:S02]  /*8df0*/  ISETP.LT.OR P1, PT, R42, 0x7a, !P1 ;  /* 0x0000007a2a00780c */ /* 0x000fe40004f21670 */
[----:B------:R-:W-:Y:S02]  /*8e00*/  F2FP.F16.E4M3.UNPACK_B R32, R32 ;  /* 0x00000020ff20723e */ /* 0x000fe400020006ff */
[----:B0-2---:R-:W-:-:S03]  /*8e10*/  PRMT R24, RZ, 0x7610, R24 ;  /* 0x00007610ff187816 */ /* 0x005fc60000000018 */
[----:B------:R-:W-:-:S05]  /*8e20*/  HADD2.F32 R32, -RZ, R32.H0_H0 ;  /* 0x20000020ff207230 */ /* 0x000fca0000004100 */
[----:B------:R-:W-:-:S04]  /*8e30*/  FMUL R25, R32, UR17 ;  /* 0x0000001120197c20 */ /* 0x000fc80008400000 */
[----:B------:R-:W-:-:S05]  /*8e40*/  FFMA R25, R166, UR18, R25 ;  /* 0x00000012a6197c23 */ /* 0x000fca0008000019 */
[----:B------:R-:W-:-:S05]  /*8e50*/  F2FP.SATFINITE.E4M3.F32.PACK_AB_MERGE_C R25, RZ, R25, RZ ;  /* 0x00000019ff19723e */ /* 0x000fca00048070ff */
[----:B------:R0:W-:Y:S01]  /*8e60*/  @!P2 STG.E.U8 desc[UR26][R26.64+0x78], R25 ;  /* 0x000078191a00a986 */ /* 0x0001e2000c10111a */
[----:B------:R-:W-:Y:S05]  /*8e70*/  @P1 BRA `(.L_x_160) ;  /* 0x0000000000041947 */ /* 0x000fea0003800000 */
[----:B------:R2:W5:Y:S02]  /*8e80*/  LDG.E.U8 R24, desc[UR26][R34.64+0x79] ;  /* 0x0000791a22187981 */ /* 0x000564000c1e1100 */
.L_x_160:
[----:B------:R-:W-:Y:S05]  /*8e90*/  BSYNC B1 ;  /* 0x0000000000017941 */ /* 0x000fea0003800000 */
.L_x_159:
[----:B-----5:R-:W-:Y:S01]  /*8ea0*/  LOP3.LUT R24, R24, 0xff, RZ, 0xc0, !PT ;  /* 0x000000ff18187812 */ /* 0x020fe200078ec0ff */
[----:B------:R-:W-:Y:S01]  /*8eb0*/  BSSY B1, `(.L_x_161) ;  /* 0x0000013000017945 */ /* 0x000fe20003800000 */
[----:B------:R-:W-:Y:S02]  /*8ec0*/  IADD3 R33, P0, R43, 0x80, RZ ;  /* 0x000000802b217810 */ /* 0x000fe40007f1e0ff */
[----:B------:R-:W-:-:S03]  /*8ed0*/  F2FP.F16.E4M3.UNPACK_B R24, R24 ;  /* 0x00000018ff18723e */ /* 0x000fc600020006ff */
[----:B0-----:R-:W-:Y:S01]  /*8ee0*/  IMAD.X R25, RZ, RZ, R39, P0 ;  /* 0x000000ffff197224 */ /* 0x001fe200000e0627 */
[----:B------:R-:W-:Y:S01]  /*8ef0*/  ISETP.GE.AND P0, PT, R41, 0x81, PT ;  /* 0x000000812900780c */ /* 0x000fe20003f06270 */
[----:B------:R-:W-:Y:S02]  /*8f00*/  HADD2.F32 R24, -RZ, R24.H0_H0 ;  /* 0x20000018ff187230 */ /* 0x000fe40000004100 */
[----:B--234-:R-:W-:Y:S01]  /*8f10*/  IMAD R34, R25, UR10, RZ ;  /* 0x0000000a19227c24 */ /* 0x01cfe2000f8e02ff */
        /* <DEDUP_REMOVED lines=12> */
.L_x_162:
[----:B------:R-:W-:Y:S05]  /*8fe0*/  BSYNC B1 ;  /* 0x0000000000017941 */ /* 0x000fea0003800000 */
.L_x_161:
[----:B-----5:R-:W-:Y:S01]  /*8ff0*/  LOP3.LUT R32, R32, 0xff, RZ, 0xc0, !PT ;  /* 0x000000ff20207812 */ /* 0x020fe200078ec0ff */
[----:B------:R-:W-:Y:S01]  /*9000*/  BSSY B1, `(.L_x_163) ;  /* 0x000000b000017945 */ /* 0x000fe20003800000 */
[----:B------:R-:W-:Y:S02]  /*9010*/  ISETP.LT.OR P2, PT, R42, 0x2, !P0 ;  /* 0x000000022a00780c */ /* 0x000fe40004741670 */
[----:B------:R-:W-:Y:S02]  /*9020*/  F2FP.F16.E4M3.UNPACK_B R32, R32 ;  /* 0x00000020ff20723e */ /* 0x000fe400020006ff */
[----:B0-----:R-:W-:-:S03]  /*9030*/  PRMT R26, RZ, 0x7610, R26 ;  /* 0x00007610ff1a7816 */ /* 0x001fc6000000001a */
[----:B------:R-:W-:-:S05]  /*9040*/  HADD2.F32 R32, -RZ, R32.H0_H0 ;  /* 0x20000020ff207230 */ /* 0x000fca0000004100 */
[----:B------:R-:W-:-:S04]  /*9050*/  FMUL R27, R32, UR17 ;  /* 0x00000011201b7c20 */ /* 0x000fc80008400000 */
[----:B------:R-:W-:-:S05]  /*9060*/  FFMA R27, R164, UR18, R27 ;  /* 0x00000012a41b7c23 */ /* 0x000fca000800001b */
[----:B------:R-:W-:-:S05]  /*9070*/  F2FP.SATFINITE.E4M3.F32.PACK_AB_MERGE_C R27, RZ, R27, RZ ;  /* 0x0000001bff1b723e */ /* 0x000fca00048070ff */
[----:B------:R0:W-:Y:S01]  /*9080*/  @!P3 STG.E.U8 desc[UR26][R28.64], R27 ;  /* 0x0000001b1c00b986 */ /* 0x0001e2000c10111a */
[----:B------:R-:W-:Y:S05]  /*9090*/  @P2 BRA `(.L_x_164) ;  /* 0x0000000000042947 */ /* 0x000fea0003800000 */
[----:B------:R3:W5:Y:S02]  /*90a0*/  LDG.E.U8 R26, desc[UR26][R24.64+0x1] ;  /* 0x0000011a181a7981 */ /* 0x000764000c1e1100 */
.L_x_164:
[----:B------:R-:W-:Y:S05]  /*90b0*/  BSYNC B1 ;  /* 0x0000000000017941 */ /* 0x000fea0003800000 */
.L_x_163:
[----:B-----5:R-:W-:Y:S01]  /*90c0*/  LOP3.LUT R26, R26, 0xff, RZ, 0xc0, !PT ;  /* 0x000000ff1a1a7812 */ /* 0x020fe200078ec0ff */
[----:B------:R-:W-:Y:S01]  /*90d0*/  BSSY B1, `(.L_x_165) ;  /* 0x0000013000017945 */ /* 0x000fe20003800000 */
[----:B------:R-:W-:Y:S02]  /*90e0*/  IADD3 R43, P1, R43, 0x88, RZ ;  /* 0x000000882b2b7810 */ /* 0x000fe40007f3e0ff */
[----:B------:R-:W-:Y:S02]  /*90f0*/  F2FP.F16.E4M3.UNPACK_B R26, R26 ;  /* 0x0000001aff1a723e */ /* 0x000fe400020006ff */
[----:B------:R-:W-:Y:S01]  /*9100*/  PRMT R32, RZ, 0x7610, R32 ;  /* 0x00007610ff207816 */ /* 0x000fe20000000020 */
[----:B------:R-:W-:Y:S01]  /*9110*/  IMAD.X R38, RZ, RZ, R39, P1 ;  /* 0x000000ffff267224 */ /* 0x000fe200008e0627 */
[----:B------:R-:W-:Y:S01]  /*9120*/  ISETP.GE.AND P1, PT, R41, 0x89, PT ;  /* 0x000000892900780c */ /* 0x000fe20003f26270 */
[----:B------:R-:W-:Y:S02]  /*9130*/  HADD2.F32 R26, -RZ, R26.H0_H0 ;  /* 0x2000001aff1a7230 */ /* 0x000fe40000004100 */
[----:B------:R-:W-:Y:S01]  /*9140*/  IMAD R38, R38, UR10, RZ ;  /* 0x0000000a26267c24 */ /* 0x000fe2000f8e02ff */
[----:B------:R-:W-:Y:S01]  /*9150*/  ISETP.LT.OR P5, PT, R42, 0x1, !P1 ;  /* 0x000000012a00780c */ /* 0x000fe20004fa1670 */
[----:B------:R-:W-:-:S04]  /*9160*/  IMAD.WIDE.U32 R36, R43, UR10, R36 ;  /* 0x0000000a2b247c25 */ /* 0x000fc8000f8e0024 */
[----:B------:R-:W-:Y:S01]  /*9170*/  FMUL R26, R26, UR17 ;  /* 0x000000111a1a7c20 */ /* 0x000fe20008400000 */
[----:B------:R-:W-:-:S03]  /*9180*/  IMAD R43, R43, UR11, R38 ;  /* 0x0000000b2b2b7c24 */ /* 0x000fc6000f8e0226 */
[----:B------:R-:W-:Y:S01]  /*9190*/  FFMA R163, R163, UR18, R26 ;  /* 0x00000012a3a37c23 */ /* 0x000fe2000800001a */
[----:B------:R-:W-:-:S04]  /*91a0*/  IADD3 R26, P3, R36, UR12, RZ ;  /* 0x0000000c241a7c10 */ /* 0x000fc8000ff7e0ff */
[----:B------:R-:W-:Y:S02]  /*91b0*/  F2FP.SATFINITE.E4M3.F32.PACK_AB_MERGE_C R163, RZ, R163, RZ ;  /* 0x000000a3ffa3723e */ /* 0x000fe400048070ff */
[----:B0-----:R-:W-:-:S03]  /*91c0*/  IADD3.X R27, R37, UR13, R43, P3, !PT ;  /* 0x0000000d251b7c10 */ /* 0x001fc60009ffe42b */
[----:B------:R0:W-:Y:S01]  /*91d0*/  @!P2 STG.E.U8 desc[UR26][R28.64+0x1], R163 ;  /* 0x000001a31c00a986 */ /* 0x0001e2000c10111a */
[----:B------:R-:W-:Y:S05]  /*91e0*/  @P5 BRA `(.L_x_166) ;  /* 0x0000000000045947 */ /* 0x000fea0003800000 */
[----:B------:R4:W5:Y:S02]  /*91f0*/  LDG.E.U8 R32, desc[UR26][R26.64] ;  /* 0x0000001a1a207981 */ /* 0x000964000c1e1100 */
.L_x_166:
[----:B------:R-:W-:Y:S05]  /*9200*/  BSYNC B1 ;  /* 0x0000000000017941 */ /* 0x000fea0003800000 */
.L_x_165:
        /* <DEDUP_REMOVED lines=12> */
.L_x_168:
[----:B------:R-:W-:Y:S05]  /*92d0*/  BSYNC B1 ;  /* 0x0000000000017941 */ /* 0x000fea0003800000 */
.L_x_167:
        /* <DEDUP_REMOVED lines=12> */
.L_x_170:
[----:B------:R-:W-:Y:S05]  /*93a0*/  BSYNC B1 ;  /* 0x0000000000017941 */ /* 0x000fea0003800000 */
.L_x_169:
        /* <DEDUP_REMOVED lines=12> */
.L_x_172:
[----:B------:R-:W-:Y:S05]  /*9470*/  BSYNC B1 ;  /* 0x0000000000017941 */ /* 0x000fea0003800000 */
.L_x_171:
        /* <DEDUP_REMOVED lines=12> */
.L_x_174:
[----:B------:R-:W-:Y:S05]  /*9540*/  BSYNC B1 ;  /* 0x0000000000017941 */ /* 0x000fea0003800000 */
.L_x_173:
        /* <DEDUP_REMOVED lines=12> */
.L_x_176:
[----:B------:R-:W-:Y:S05]  /*9610*/  BSYNC B1 ;  /* 0x0000000000017941 */ /* 0x000fea0003800000 */
.L_x_175:
        /* <DEDUP_REMOVED lines=12> */
.L_x_178:
[----:B------:R-:W-:Y:S05]  /*96e0*/  BSYNC B1 ;  /* 0x0000000000017941 */ /* 0x000fea0003800000 */
.L_x_177:
        /* <DEDUP_REMOVED lines=12> */
.L_x_180:
[----:B------:R-:W-:Y:S05]  /*97b0*/  BSYNC B1 ;  /* 0x0000000000017941 */ /* 0x000fea0003800000 */
.L_x_179:
        /* <DEDUP_REMOVED lines=12> */
.L_x_182:
[----:B------:R-:W-:Y:S05]  /*9880*/  BSYNC B1 ;  /* 0x0000000000017941 */ /* 0x000fea0003800000 */
.L_x_181:
        /* <DEDUP_REMOVED lines=12> */
.L_x_184:
[----:B------:R-:W-:Y:S05]  /*9950*/  BSYNC B1 ;  /* 0x0000000000017941 */ /* 0x000fea0003800000 */
.L_x_183:
        /* <DEDUP_REMOVED lines=12> */
.L_x_186:
[----:B------:R-:W-:Y:S05]  /*9a20*/  BSYNC B1 ;  /* 0x0000000000017941 */ /* 0x000fea0003800000 */
.L_x_185:
        /* <DEDUP_REMOVED lines=12> */
.L_x_188:
[----:B------:R-:W-:Y:S05]  /*9af0*/  BSYNC B1 ;  /* 0x0000000000017941 */ /* 0x000fea0003800000 */
.L_x_187:
[----:B-----5:R-:W-:Y:S01]  /*9b00*/  LOP3.LUT R32, R32, 0xff, RZ, 0xc0, !PT ;  /* 0x000000ff20207812 */ /* 0x020fe200078ec0ff */
[----:B------:R-:W-:Y:S01]  /*9b10*/  BSSY B1, `(.L_x_189) ;  /* 0x000000b000017945 */ /* 0x000fe20003800000 */
[----:B------:R-:W-:Y:S02]  /*9b20*/  ISETP.LT.OR P3, PT, R42, 0x19, !P1 ;  /* 0x000000192a00780c */ /* 0x000fe40004f61670 */
[----:B------:R-:W-:-:S05]  /*9b30*/  F2FP.F16.E4M3.UNPACK_B R32, R32 ;  /* 0x00000020ff20723e */ /* 0x000fca00020006ff */
[----:B------:R-:W-:-:S05]  /*9b40*/  HADD2.F32 R32, -RZ, R32.H0_H0 ;  /* 0x20000020ff207230 */ /* 0x000fca0000004100 */
[----:B------:R-:W-:-:S04]  /*9b50*/  FMUL R32, R32, UR17 ;  /* 0x0000001120207c20 */ /* 0x000fc80008400000 */
[----:B------:R-:W-:Y:S01]  /*9b60*/  FFMA R32, R23, UR18, R32 ;  /* 0x0000001217207c23 */ /* 0x000fe20008000020 */
[----:B------:R-:W-:-:S04]  /*9b70*/  PRMT R23, RZ, 0x7610, R23 ;  /* 0x00007610ff177816 */ /* 0x000fc80000000017 */
[----:B0-----:R-:W-:-:S05]  /*9b80*/  F2FP.SATFINITE.E4M3.F32.PACK_AB_MERGE_C R33, RZ, R32, RZ ;  /* 0x00000020ff21723e */ /* 0x001fca00048070ff */
[----:B------:R0:W-:Y:S01]  /*9b90*/  @!P2 STG.E.U8 desc[UR26][R28.64+0x19], R33 ;  /* 0x000019211c00a986 */ /* 0x0001e2000c10111a */
[----:B------:R-:W-:Y:S05]  /*9ba0*/  @P3 BRA `(.L_x_190) ;  /* 0x0000000000043947 */ /* 0x000fea0003800000 */
[----:B------:R0:W5:Y:S02]  /*9bb0*/  LDG.E.U8 R23, desc[UR26][R26.64+0x18] ;  /* 0x0000181a1a177981 */ /* 0x000164000c1e1100 */
.L_x_190:
[----:B------:R-:W-:Y:S05]  /*9bc0*/  BSYNC B1 ;  /* 0x0000000000017941 */ /* 0x000fea0003800000 */
.L_x_189:
        /* <DEDUP_REMOVED lines=8> */
[----:B------:R-:W-:-:S05]  /*9c50*/  F2FP.SATFINITE.E4M3.F32.PACK_AB_MERGE_C R23, RZ, R23, RZ ;  /* 0x00000017ff17723e */ /* 0x000fca00048070ff */
[----:B------:R0:W-:Y:S01]  /*9c60*/  @!P3 STG.E.U8 desc[UR26][R30.64+0x18], R23 ;  /* 0x000018171e00b986 */ /* 0x0001e2000c10111a */
[----:B------:R-:W-:Y:S05]  /*9c70*/  @P2 BRA `(.L_x_192) ;  /* 0x0000000000042947 */ /* 0x000fea0003800000 */
[----:B------:R0:W5:Y:S02]  /*9c80*/  LDG.E.U8 R22, desc[UR26][R26.64+0x19] ;  /* 0x0000191a1a167981 */ /* 0x000164000c1e1100 */
.L_x_192:
[----:B------:R-:W-:Y:S05]  /*9c90*/  BSYNC B1 ;  /* 0x0000000000017941 */ /* 0x000fea0003800000 */
.L_x_191:
        /* <DEDUP_REMOVED lines=12> */
.L_x_194:
[----:B------:R-:W-:Y:S05]  /*9d60*/  BSYNC B1 ;  /* 0x0000000000017941 */ /* 0x000fea0003800000 */
.L_x_193:
        /* <DEDUP_REMOVED lines=12> */
.L_x_196:
[----:B------:R-:W-:Y:S05]  /*9e30*/  BSYNC B1 ;  /* 0x0000000000017941 */ /* 0x000fea0003800000 */
.L_x_195:
        /* <DEDUP_REMOVED lines=12> */
.L_x_198:
[----:B------:R-:W-:Y:S05]  /*9f00*/  BSYNC B1 ;  /* 0x0000000000017941 */ /* 0x000fea0003800000 */
.L_x_197:
        /* <DEDUP_REMOVED lines=12> */
.L_x_200:
[----:B------:R-:W-:Y:S05]  /*9fd0*/  BSYNC B1 ;  /* 0x0000000000017941 */ /* 0x000fea0003800000 */
.L_x_199:
        /* <DEDUP_REMOVED lines=12> */
.L_x_202:
[----:B------:R-:W-:Y:S05]  /*a0a0*/  BSYNC B1 ;  /* 0x0000000000017941 */ /* 0x000fea0003800000 */
.L_x_201:
        /* <DEDUP_REMOVED lines=12> */
.L_x_204:
[----:B------:R-:W-:Y:S05]  /*a170*/  BSYNC B1 ;  /* 0x0000000000017941 */ /* 0x000fea0003800000 */
.L_x_203:
        /* <DEDUP_REMOVED lines=12> */
.L_x_206:
[----:B------:R-:W-:Y:S05]  /*a240*/  BSYNC B1 ;  /* 0x0000000000017941 */ /* 0x000fea0003800000 */
.L_x_205:
        /* <DEDUP_REMOVED lines=12> */
.L_x_208:
[----:B------:R-:W-:Y:S05]  /*a310*/  BSYNC B1 ;  /* 0x0000000000017941 */ /* 0x000fea0003800000 */
.L_x_207:
        /* <DEDUP_REMOVED lines=12> */
.L_x_210:
[----:B------:R-:W-:Y:S05]  /*a3e0*/  BSYNC B1 ;  /* 0x0000000000017941 */ /* 0x000fea0003800000 */
.L_x_209:
        /* <DEDUP_REMOVED lines=12> */
.L_x_212:
[----:B------:R-:W-:Y:S05]  /*a4b0*/  BSYNC B1 ;  /* 0x0000000000017941 */ /* 0x000fea0003800000 */
.L_x_211:
        /* <DEDUP_REMOVED lines=12> */
.L_x_214:
[----:B------:R-:W-:Y:S05]  /*a580*/  BSYNC B1 ;  /* 0x0000000000017941 */ /* 0x000fea0003800000 */
.L_x_213:
        /* <DEDUP_REMOVED lines=12> */
.L_x_216:
[----:B------:R-:W-:Y:S05]  /*a650*/  BSYNC B1 ;  /* 0x0000000000017941 */ /* 0x000fea0003800000 */
.L_x_215:
        /* <DEDUP_REMOVED lines=12> */
.L_x_218:
[----:B------:R-:W-:Y:S05]  /*a720*/  BSYNC B1 ;  /* 0x0000000000017941 */ /* 0x000fea0003800000 */
.L_x_217:
        /* <DEDUP_REMOVED lines=12> */
.L_x_220:
[----:B------:R-:W-:Y:S05]  /*a7f0*/  BSYNC B1 ;  /* 0x0000000000017941 */ /* 0x000fea0003800000 */
.L_x_219:
        /* <DEDUP_REMOVED lines=12> */
.L_x_222:
[----:B------:R-:W-:Y:S05]  /*a8c0*/  BSYNC B1 ;  /* 0x0000000000017941 */ /* 0x000fea0003800000 */
.L_x_221:
        /* <DEDUP_REMOVED lines=12> */
.L_x_224:
[----:B------:R-:W-:Y:S05]  /*a990*/  BSYNC B1 ;  /* 0x0000000000017941 */ /* 0x000fea0003800000 */
.L_x_223:
        /* <DEDUP_REMOVED lines=12> */
.L_x_226:
[----:B------:R-:W-:Y:S05]  /*aa60*/  BSYNC B1 ;  /* 0x0000000000017941 */ /* 0x000fea0003800000 */
.L_x_225:
        /* <DEDUP_REMOVED lines=12> */
.L_x_228:
[----:B------:R-:W-:Y:S05]  /*ab30*/  BSYNC B1 ;  /* 0x0000000000017941 */ /* 0x000fea0003800000 */
.L_x_227:
        /* <DEDUP_REMOVED lines=12> */
.L_x_230:
[----:B------:R-:W-:Y:S05]  /*ac00*/  BSYNC B1 ;  /* 0x0000000000017941 */ /* 0x000fea0003800000 */
.L_x_229:
        /* <DEDUP_REMOVED lines=12> */
.L_x_232:
[----:B------:R-:W-:Y:S05]  /*acd0*/  BSYNC B1 ;  /* 0x0000000000017941 */ /* 0x000fea0003800000 */
.L_x_231:
[----:B-----5:R-:W-:Y:S01]  /*ace0*/  LOP3.LUT R2, R2, 0xff, RZ, 0xc0, !PT ;  /* 0x000000ff02027812 */ /* 0x020fe200078ec0ff */
[----:B------:R-:W-:Y:S01]  /*acf0*/  BSSY B1, `(.L_x_233) ;  /* 0x000000b000017945 */ /* 0x000fe20003800000 */
[----:B------:R-:W-:Y:S02]  /*ad00*/  ISETP.LT.OR P3, PT, R42, 0x49, !P0 ;  /* 0x000000492a00780c */ /* 0x000fe40004761670 */
[----:B------:R-:W-:-:S05]  /*ad10*/  F2FP.F16.E4M3.UNPACK_B R2, R2 ;  /* 0x00000002ff02723e */ /* 0x000fca00020006ff */
[----:B------:R-:W-:-:S05]  /*ad20*/  HADD2.F32 R2, -RZ, R2.H0_H0 ;  /* 0x20000002ff027230 */ /* 0x000fca0000004100 */
[----:B0-----:R-:W-:-:S04]  /*ad30*/  FMUL R3, R2, UR17 ;  /* 0x0000001102037c20 */ /* 0x001fc80008400000 */
[----:B------:R-:W-:Y:S01]  /*ad40*/  FFMA R3, R0, UR18, R3 ;  /* 0x0000001200037c23 */ /* 0x000fe20008000003 */
[----:B------:R-:W-:-:S04]  /*ad50*/  PRMT R0, RZ, 0x7610, R0 ;  /* 0x00007610ff007816 */ /* 0x000fc80000000000 */
[----:B------:R-:W-:-:S05]  /*ad60*/  F2FP.SATFINITE.E4M3.F32.PACK_AB_MERGE_C R3, RZ, R3, RZ ;  /* 0x00000003ff03723e */ /* 0x000fca00048070ff */
[----:B------:R0:W-:Y:S01]  /*ad70*/  @!P2 STG.E.U8 desc[UR26][R30.64+0x41], R3 ;  /* 0x000041031e00a986 */ /* 0x0001e2000c10111a */
[----:B------:R-:W-:Y:S05]  /*ad80*/  @P3 BRA `(.L_x_234) ;  /* 0x0000000000043947 */ /* 0x000fea0003800000 */
[----:B------:R0:W5:Y:S02]  /*ad90*/  LDG.E.U8 R0, desc[UR26][R24.64+0x48] ;  /* 0x0000481a18007981 */ /* 0x000164000c1e1100 */
.L_x_234:
[----:B------:R-:W-:Y:S05]  /*ada0*/  BSYNC B1 ;  /* 0x0000000000017941 */ /* 0x000fea0003800000 */
.L_x_233:
[----:B------:R-:W2:Y:S01]  /*adb0*/  LDL.LU R2, [R1] ;  /* 0x0000000001027983 */ /* 0x000ea20000300800 */
[----:B-----5:R-:W-:Y:S01]  /*adc0*/  LOP3.LUT R0, R0, 0xff, RZ, 0xc0, !PT ;  /* 0x000000ff00007812 */ /* 0x020fe200078ec0ff */
[----:B------:R-:W-:Y:S01]  /*add0*/  BSSY B1, `(.L_x_235) ;  /* 0x000000b000017945 */ /* 0x000fe20003800000 */
[----:B------:R-:W-:Y:S02]  /*ade0*/  ISETP.LT.OR P2, PT, R42, 0x4a, !P0 ;  /* 0x0000004a2a00780c */ /* 0x000fe40004741670 */
[----:B------:R-:W-:-:S05]  /*adf0*/  F2FP.F16.E4M3.UNPACK_B R0, R0 ;  /* 0x00000000ff00723e */ /* 0x000fca00020006ff */
[----:B------:R-:W-:-:S05]  /*ae00*/  HADD2.F32 R0, -RZ, R0.H0_H0 ;  /* 0x20000000ff007230 */ /* 0x000fca0000004100 */
[----:B------:R-:W-:-:S04]  /*ae10*/  FMUL R0, R0, UR17 ;  /* 0x0000001100007c20 */ /* 0x000fc80008400000 */
[----:B--2---:R-:W-:-:S05]  /*ae20*/  FFMA R0, R2, UR18, R0 ;  /* 0x0000001202007c23 */ /* 0x004fca0008000000 */
[----:B0-----:R-:W-:Y:S02]  /*ae30*/  F2FP.SATFINITE.E4M3.F32.PACK_AB_MERGE_C R3, RZ, R0, RZ ;  /* 0x00000000ff03723e */ /* 0x001fe400048070ff */
[----:B------:R-:W-:-:S03]  /*ae40*/  PRMT R0, RZ, 0x7610, R0 ;  /* 0x00007610ff007816 */ /* 0x000fc60000000000 */
[----:B------:R0:W-:Y:S01]  /*ae50*/  @!P3 STG.E.U8 desc[UR26][R28.64+0x48], R3 ;  /* 0x000048031c00b986 */ /* 0x0001e2000c10111a */
[----:B------:R-:W-:Y:S05]  /*ae60*/  @P2 BRA `(.L_x_236) ;  /* 0x0000000000042947 */ /* 0x000fea0003800000 */
[----:B------:R2:W5:Y:S02]  /*ae70*/  LDG.E.U8 R0, desc[UR26][R24.64+0x49] ;  /* 0x0000491a18007981 */ /* 0x000564000c1e1100 */
.L_x_236:
[----:B------:R-:W-:Y:S05]  /*ae80*/  BSYNC B1 ;  /* 0x0000000000017941 */ /* 0x000fea0003800000 */
.L_x_235:
[----:B------:R-:W3:Y:S01]  /*ae90*/  LDL.LU R2, [R1+0x4] ;  /* 0x0000040001027983 */ /* 0x000ee20000300800 */
[----:B-----5:R-:W-:Y:S01]  /*aea0*/  LOP3.LUT R0, R0, 0xff, RZ, 0xc0, !PT ;  /* 0x000000ff00007812 */ /* 0x020fe200078ec0ff */
[----:B------:R-:W-:Y:S01]  /*aeb0*/  BSSY B1, `(.L_x_237) ;  /* 0x000000b000017945 */ /* 0x000fe20003800000 */
[----:B------:R-:W-:Y:S02]  /*aec0*/  ISETP.LT.OR P3, PT, R42, 0x49, !P1 ;  /* 0x000000492a00780c */ /* 0x000fe40004f61670 */
[----:B------:R-:W-:-:S05]  /*aed0*/  F2FP.F16.E4M3.UNPACK_B R0, R0 ;  /* 0x00000000ff00723e */ /* 0x000fca00020006ff */
[----:B------:R-:W-:-:S05]  /*aee0*/  HADD2.F32 R0, -RZ, R0.H0_H0 ;  /* 0x20000000ff007230 */ /* 0x000fca0000004100 */
[----:B------:R-:W-:-:S04]  /*aef0*/  FMUL R0, R0, UR17 ;  /* 0x0000001100007c20 */ /* 0x000fc80008400000 */
[----:B---3--:R-:W-:-:S05]  /*af00*/  FFMA R0, R2, UR18, R0 ;  /* 0x0000001202007c23 */ /* 0x008fca0008000000 */
[----:B0-----:R-:W-:Y:S02]  /*af10*/  F2FP.SATFINITE.E4M3.F32.PACK_AB_MERGE_C R3, RZ, R0, RZ ;  /* 0x00000000ff03723e */ /* 0x001fe400048070ff */
[----:B------:R-:W-:-:S03]  /*af20*/  PRMT R0, RZ, 0x7610, R0 ;  /* 0x00007610ff007816 */ /* 0x000fc60000000000 */
[----:B------:R0:W-:Y:S01]  /*af30*/  @!P2 STG.E.U8 desc[UR26][R28.64+0x49], R3 ;  /* 0x000049031c00a986 */ /* 0x0001e2000c10111a */
[----:B------:R-:W-:Y:S05]  /*af40*/  @P3 BRA `(.L_x_238) ;  /* 0x0000000000043947 */ /* 0x000fea0003800000 */
[----:B------:R3:W5:Y:S02]  /*af50*/  LDG.E.U8 R0, desc[UR26][R26.64+0x48] ;  /* 0x0000481a1a007981 */ /* 0x000764000c1e1100 */
.L_x_238:
[----:B------:R-:W-:Y:S05]  /*af60*/  BSYNC B1 ;  /* 0x0000000000017941 */ /* 0x000fea0003800000 */
.L_x_237:
[----:B------:R-:W2:Y:S01]  /*af70*/  LDL.LU R2, [R1+0x8] ;  /* 0x0000080001027983 */ /* 0x000ea20000300800 */
        /* <DEDUP_REMOVED lines=12> */
.L_x_240:
[----:B------:R-:W-:Y:S05]  /*b040*/  BSYNC B1 ;  /* 0x0000000000017941 */ /* 0x000fea0003800000 */
.L_x_239:
        /* <DEDUP_REMOVED lines=13> */
.L_x_242:
[----:B------:R-:W-:Y:S05]  /*b120*/  BSYNC B1 ;  /* 0x0000000000017941 */ /* 0x000fea0003800000 */
.L_x_241:
        /* <DEDUP_REMOVED lines=13> */
.L_x_244:
[----:B------:R-:W-:Y:S05]  /*b200*/  BSYNC B1 ;  /* 0x0000000000017941 */ /* 0x000fea0003800000 */
.L_x_243:
        /* <DEDUP_REMOVED lines=13> */
.L_x_246:
[----:B------:R-:W-:Y:S05]  /*b2e0*/  BSYNC B1 ;  /* 0x0000000000017941 */ /* 0x000fea0003800000 */
.L_x_245:
        /* <DEDUP_REMOVED lines=13> */
.L_x_248:
[----:B------:R-:W-:Y:S05]  /*b3c0*/  BSYNC B1 ;  /* 0x0000000000017941 */ /* 0x000fea0003800000 */
.L_x_247:
        /* <DEDUP_REMOVED lines=13> */
.L_x_250:
[----:B------:R-:W-:Y:S05]  /*b4a0*/  BSYNC B1 ;  /* 0x0000000000017941 */ /* 0x000fea0003800000 */
.L_x_249:
        /* <DEDUP_REMOVED lines=13> */
.L_x_252:
[----:B------:R-:W-:Y:S05]  /*b580*/  BSYNC B1 ;  /* 0x0000000000017941 */ /* 0x000fea0003800000 */
.L_x_251:
        /* <DEDUP_REMOVED lines=13> */
.L_x_254:
[----:B------:R-:W-:Y:S05]  /*b660*/  BSYNC B1 ;  /* 0x0000000000017941 */ /* 0x000fea0003800000 */
.L_x_253:
        /* <DEDUP_REMOVED lines=13> */
.L_x_256:
[----:B------:R-:W-:Y:S05]  /*b740*/  BSYNC B1 ;  /* 0x0000000000017941 */ /* 0x000fea0003800000 */
.L_x_255:
        /* <DEDUP_REMOVED lines=13> */
.L_x_258:
[----:B------:R-:W-:Y:S05]  /*b820*/  BSYNC B1 ;  /* 0x0000000000017941 */ /* 0x000fea0003800000 */
.L_x_257:
        /* <DEDUP_REMOVED lines=13> */
.L_x_260:
[----:B------:R-:W-:Y:S05]  /*b900*/  BSYNC B1 ;  /* 0x0000000000017941 */ /* 0x000fea0003800000 */
.L_x_259:
        /* <DEDUP_REMOVED lines=13> */
.L_x_262:
[----:B------:R-:W-:Y:S05]  /*b9e0*/  BSYNC B1 ;  /* 0x0000000000017941 */ /* 0x000fea0003800000 */
.L_x_261:
        /* <DEDUP_REMOVED lines=13> */
.L_x_264:
[----:B------:R-:W-:Y:S05]  /*bac0*/  BSYNC B1 ;  /* 0x0000000000017941 */ /* 0x000fea0003800000 */
.L_x_263:
        /* <DEDUP_REMOVED lines=13> */
.L_x_266:
[----:B------:R-:W-:Y:S05]  /*bba0*/  BSYNC B1 ;  /* 0x0000000000017941 */ /* 0x000fea0003800000 */
.L_x_265:
        /* <DEDUP_REMOVED lines=13> */
.L_x_268:
[----:B------:R-:W-:Y:S05]  /*bc80*/  BSYNC B1 ;  /* 0x0000000000017941 */ /* 0x000fea0003800000 */
.L_x_267:
        /* <DEDUP_REMOVED lines=13> */
.L_x_270:
[----:B------:R-:W-:Y:S05]  /*bd60*/  BSYNC B1 ;  /* 0x0000000000017941 */ /* 0x000fea0003800000 */
.L_x_269:
        /* <DEDUP_REMOVED lines=13> */
.L_x_272:
[----:B------:R-:W-:Y:S05]  /*be40*/  BSYNC B1 ;  /* 0x0000000000017941 */ /* 0x000fea0003800000 */
.L_x_271:
        /* <DEDUP_REMOVED lines=13> */
.L_x_274:
[----:B------:R-:W-:Y:S05]  /*bf20*/  BSYNC B1 ;  /* 0x0000000000017941 */ /* 0x000fea0003800000 */
.L_x_273:
        /* <DEDUP_REMOVED lines=13> */
.L_x_276:
[----:B------:R-:W-:Y:S05]  /*c000*/  BSYNC B1 ;  /* 0x0000000000017941 */ /* 0x000fea0003800000 */
.L_x_275:
        /* <DEDUP_REMOVED lines=13> */
.L_x_278:
[----:B------:R-:W-:Y:S05]  /*c0e0*/  BSYNC B1 ;  /* 0x0000000000017941 */ /* 0x000fea0003800000 */
.L_x_277:
        /* <DEDUP_REMOVED lines=13> */
.L_x_280:
[----:B------:R-:W-:Y:S05]  /*c1c0*/  BSYNC B1 ;  /* 0x0000000000017941 */ /* 0x000fea0003800000 */
.L_x_279:
        /* <DEDUP_REMOVED lines=13> */
.L_x_282:
[----:B------:R-:W-:Y:S05]  /*c2a0*/  BSYNC B1 ;  /* 0x0000000000017941 */ /* 0x000fea0003800000 */
.L_x_281:
        /* <DEDUP_REMOVED lines=13> */
.L_x_284:
[----:B------:R-:W-:Y:S05]  /*c380*/  BSYNC B1 ;  /* 0x0000000000017941 */ /* 0x000fea0003800000 */
.L_x_283:
        /* <DEDUP_REMOVED lines=13> */
.L_x_286:
[----:B------:R-:W-:Y:S05]  /*c460*/  BSYNC B1 ;  /* 0x0000000000017941 */ /* 0x000fea0003800000 */
.L_x_285:
        /* <DEDUP_REMOVED lines=13> */
.L_x_288:
[----:B------:R-:W-:Y:S05]  /*c540*/  BSYNC B1 ;  /* 0x0000000000017941 */ /* 0x000fea0003800000 */
.L_x_287:
[----:B------:R-:W-:Y:S05]  /*c550*/  @P1 BRA `(.L_x_289) ;  /* 0x0000002000a41947 */ /* 0x000fea0003800000 */
[----:B------:R-:W2:Y:S01]  /*c560*/  LDL.LU R2, [R1+0x6c] ;  /* 0x00006c0001027983 */ /* 0x000ea20000300800 */
[----:B-----5:R-:W-:-:S04]  /*c570*/  LOP3.LUT R0, R0, 0xff, RZ, 0xc0, !PT ;  /* 0x000000ff00007812 */ /* 0x020fc800078ec0ff */
[----:B------:R-:W-:-:S05]  /*c580*/  F2FP.F16.E4M3.UNPACK_B R0, R0 ;  /* 0x00000000ff00723e */ /* 0x000fca00020006ff */
[----:B------:R-:W-:-:S05]  /*c590*/  HADD2.F32 R0, -RZ, R0.H0_H0 ;  /* 0x20000000ff007230 */ /* 0x000fca0000004100 */
[----:B------:R-:W-:-:S04]  /*c5a0*/  FMUL R0, R0, UR17 ;  /* 0x0000001100007c20 */ /* 0x000fc80008400000 */
[----:B--2---:R-:W-:-:S05]  /*c5b0*/  FFMA R0, R2, UR18, R0 ;  /* 0x0000001202007c23 */ /* 0x004fca0008000000 */
[----:B0-----:R-:W-:-:S05]  /*c5c0*/  F2FP.SATFINITE.E4M3.F32.PACK_AB_MERGE_C R3, RZ, R0, RZ ;  /* 0x00000000ff03723e */ /* 0x001fca00048070ff */
[----:B------:R0:W-:Y:S01]  /*c5d0*/  STG.E.U8 desc[UR26][R30.64+0x79], R3 ;  /* 0x000079031e007986 */ /* 0x0001e2000c10111a */
[----:B------:R-:W-:Y:S05]  /*c5e0*/  BRA `(.L_x_289) ;  /* 0x0000002000807947 */ /* 0x000fea0003800000 */
.L_x_32:
[----:B------:R-:W-:Y:S01]  /*c5f0*/  ISETP.GE.AND P3, PT, R41, 0x1, PT ;  /* 0x000000012900780c */ /* 0x000fe20003f66270 */
[----:B------:R-:W-:Y:S01]  /*c600*/  FMUL R227, R227, UR18 ;  /* 0x00000012e3e37c20 */ /* 0x000fe20008400000 */
[----:B------:R-:W-:Y:S01]  /*c610*/  ISETP.GE.AND P2, PT, R41, 0x9, PT ;  /* 0x000000092900780c */ /* 0x000fe20003f46270 */
[----:B------:R-:W-:Y:S01]  /*c620*/  FMUL R228, R228, UR18 ;  /* 0x00000012e4e47c20 */ /* 0x000fe20008400000 */
[C---:B------:R-:W-:Y:S01]  /*c630*/  ISETP.LT.OR P0, PT, R42.reuse, 0x1, !P3 ;  /* 0x000000012a00780c */ /* 0x040fe20005f01670 */
[----:B------:R-:W-:Y:S01]  /*c640*/  FMUL R225, R225, UR18 ;  /* 0x00000012e1e17c20 */ /* 0x000fe20008400000 */
[----:B------:R-:W-:Y:S01]  /*c650*/  ISETP.LT.OR P1, PT, R42, 0x2, !P3 ;  /* 0x000000022a00780c */ /* 0x000fe20005f21670 */
[----:B------:R-:W-:Y:S01]  /*c660*/  FMUL R226, R226, UR18 ;  /* 0x00000012e2e27c20 */ /* 0x000fe20008400000 */
[----:B------:R-:W-:Y:S02]  /*c670*/  ISETP.LT.OR P6, PT, R42, 0x2, !P2 ;  /* 0x000000022a00780c */ /* 0x000fe400057c1670 */
[----:B------:R-:W-:-:S02]  /*c680*/  F2FP.SATFINITE.E4M3.F32.PACK_AB_MERGE_C R33, RZ, R228, RZ ;  /* 0x000000e4ff21723e */ /* 0x000fc400048070ff */
[----:B------:R-:W-:Y:S02]  /*c690*/  F2FP.SATFINITE.E4M3.F32.PACK_AB_MERGE_C R227, RZ, R227, RZ ;  /* 0x000000e3ffe3723e */ /* 0x000fe400048070ff */
[C---:B------:R-:W-:Y:S02]  /*c6a0*/  ISETP.LT.OR P5, PT, R42.reuse, 0x1, !P2 ;  /* 0x000000012a00780c */ /* 0x040fe400057a1670 */
[----:B------:R-:W-:Y:S01]  /*c6b0*/  F2FP.SATFINITE.E4M3.F32.PACK_AB_MERGE_C R225, RZ, R225, RZ ;  /* 0x000000e1ffe1723e */ /* 0x000fe200048070ff */
[----:B------:R0:W-:Y:S01]  /*c6c0*/  @!P0 STG.E.U8 desc[UR26][R24.64], R33 ;  /* 0x0000002118008986 */ /* 0x0001e2000c10111a */
[----:B------:R-:W-:Y:S01]  /*c6d0*/  ISETP.LT.OR P0, PT, R42, 0x9, !P3 ;  /* 0x000000092a00780c */ /* 0x000fe20005f01670 */
[----:B------:R-:W-:Y:S01]  /*c6e0*/  FMUL R224, R224, UR18 ;  /* 0x00000012e0e07c20 */ /* 0x000fe20008400000 */
[----:B------:R-:W-:Y:S01]  /*c6f0*/  F2FP.SATFINITE.E4M3.F32.PACK_AB_MERGE_C R35, RZ, R226, RZ ;  /* 0x000000e2ff23723e */ /* 0x000fe200048070ff */
[----:B------:R-:W-:Y:S01]  /*c700*/  @!P1 STG.E.U8 desc[UR26][R24.64+0x1], R227 ;  /* 0x000001e318009986 */ /* 0x000fe2000c10111a */
[----:B------:R-:W-:-:S03]  /*c710*/  ISETP.LT.OR P1, PT, R42, 0xa, !P3 ;  /* 0x0000000a2a00780c */ /* 0x000fc60005f21670 */
[----:B------:R-:W-:Y:S01]  /*c720*/  @!P6 STG.E.U8 desc[UR26][R26.64+0x1], R225 ;  /* 0x000001e11a00e986 */ /* 0x000fe2000c10111a */
[----:B------:R-:W-:Y:S01]  /*c730*/  ISETP.LT.OR P6, PT, R42, 0xa, !P2 ;  /* 0x0000000a2a00780c */ /* 0x000fe200057c1670 */
[----:B------:R-:W-:Y:S01]  /*c740*/  FMUL R223, R223, UR18 ;  /* 0x00000012dfdf7c20 */ /* 0x000fe20008400000 */
[----:B------:R-:W-:Y:S01]  /*c750*/  FMUL R221, R221, UR18 ;  /* 0x00000012dddd7c20 */ /* 0x000fe20008400000 */
[----:B------:R2:W-:Y:S01]  /*c760*/  @!P5 STG.E.U8 desc[UR26][R26.64], R35 ;  /* 0x000000231a00d986 */ /* 0x0005e2000c10111a */
[----:B0-----:R-:W-:Y:S02]  /*c770*/  F2FP.SATFINITE.E4M3.F32.PACK_AB_MERGE_C R33, RZ, R224, RZ ;  /* 0x000000e0ff21723e */ /* 0x001fe400048070ff */
[----:B------:R-:W-:Y:S01]  /*c780*/  F2FP.SATFINITE.E4M3.F32.PACK_AB_MERGE_C R223, RZ, R223, RZ ;  /* 0x000000dfffdf723e */ /* 0x000fe200048070ff */
[----:B------:R-:W-:Y:S01]  /*c790*/  FMUL R222, R222, UR18 ;  /* 0x00000012dede7c20 */ /* 0x000fe20008400000 */
[----:B------:R-:W-:Y:S01]  /*c7a0*/  ISETP.LT.OR P5, PT, R42, 0x9, !P2 ;  /* 0x000000092a00780c */ /* 0x000fe200057a1670 */
[----:B------:R-:W-:Y:S01]  /*c7b0*/  FMUL R220, R220, UR18 ;  /* 0x00000012dcdc7c20 */ /* 0x000fe20008400000 */
[----:B------:R-:W-:Y:S01]  /*c7c0*/  F2FP.SATFINITE.E4M3.F32.PACK_AB_MERGE_C R221, RZ, R221, RZ ;  /* 0x000000ddffdd723e */ /* 0x000fe200048070ff */
[----:B------:R0:W-:Y:S01]  /*c7d0*/  @!P0 STG.E.U8 desc[UR26][R24.64+0x8], R33 ;  /* 0x0000082118008986 */ /* 0x0001e2000c10111a */
[----:B------:R-:W-:-:S03]  /*c7e0*/  ISETP.LT.OR P0, PT, R42, 0x11, !P3 ;  /* 0x000000112a00780c */ /* 0x000fc60005f01670 */
[----:B------:R-:W-:Y:S01]  /*c7f0*/  @!P1 STG.E.U8 desc[UR26][R24.64+0x9], R223 ;  /* 0x000009df18009986 */ /* 0x000fe2000c10111a */
[----:B------:R-:W-:-:S03]  /*c800*/  ISETP.LT.OR P1, PT, R42, 0x12, !P3 ;  /* 0x000000122a00780c */ /* 0x000fc60005f21670 */
[----:B------:R-:W-:Y:S01]  /*c810*/  @!P6 STG.E.U8 desc[UR26][R26.64+0x9], R221 ;  /* 0x000009dd1a00e986 */ /* 0x000fe2000c10111a */
[C---:B------:R-:W-:Y:S01]  /*c820*/  ISETP.LT.OR P6, PT, R42.reuse, 0x12, !P2 ;  /* 0x000000122a00780c */ /* 0x040fe200057c1670 */
[----:B------:R-:W-:Y:S01]  /*c830*/  FMUL R219, R219, UR18 ;  /* 0x00000012dbdb7c20 */ /* 0x000fe20008400000 */
[----:B--2---:R-:W-:Y:S01]  /*c840*/  F2FP.SATFINITE.E4M3.F32.PACK_AB_MERGE_C R35, RZ, R222, RZ ;  /* 0x000000deff23723e */ /* 0x004fe200048070ff */
[----:B------:R-:W-:Y:S01]  /*c850*/  FMUL R217, R217, UR18 ;  /* 0x00000012d9d97c20 */ /* 0x000fe20008400000 */
[----:B0-----:R-:W-:Y:S01]  /*c860*/  F2FP.SATFINITE.E4M3.F32.PACK_AB_MERGE_C R33, RZ, R220, RZ ;  /* 0x000000dcff21723e */ /* 0x001fe200048070ff */
[----:B------:R-:W2:Y:S01]  /*c870*/  LDL.LU R226, [R1+0x8] ;  /* 0x0000080001e27983 */ /* 0x000ea20000300800 */
[----:B------:R-:W-:Y:S02]  /*c880*/  F2FP.SATFINITE.E4M3.F32.PACK_AB_MERGE_C R219, RZ, R219, RZ ;  /* 0x000000dbffdb723e */ /* 0x000fe400048070ff */
[----:B------:R-:W-:Y:S01]  /*c890*/  F2FP.SATFINITE.E4M3.F32.PACK_AB_MERGE_C R217, RZ, R217, RZ ;  /* 0x000000d9ffd9723e */ /* 0x000fe200048070ff */
[----:B------:R0:W-:Y:S01]  /*c8a0*/  @!P5 STG.E.U8 desc[UR26][R26.64+0x8], R35 ;  /* 0x000008231a00d986 */ /* 0x0001e2000c10111a */
[----:B------:R-:W-:Y:S01]  /*c8b0*/  ISETP.LT.OR P5, PT, R42, 0x11, !P2 ;  /* 0x000000112a00780c */ /* 0x000fe200057a1670 */
[----:B------:R-:W-:-:S02]  /*c8c0*/  FMUL R218, R218, UR18 ;  /* 0x00000012dada7c20 */ /* 0x000fc40008400000 */
[----:B------:R-:W3:Y:S04]  /*c8d0*/  LDL.LU R227, [R1+0x4] ;  /* 0x0000040001e37983 */ /* 0x000ee80000300800 */
[----:B------:R-:W4:Y:S04]  /*c8e0*/  LDL.LU R225, [R1] ;  /* 0x0000000001e17983 */ /* 0x000f280000300800 */
[----:B------:R1:W-:Y:S01]  /*c8f0*/  @!P0 STG.E.U8 desc[UR26][R24.64+0x10], R33 ;  /* 0x0000102118008986 */ /* 0x0003e2000c10111a */
[----:B------:R-:W-:-:S03]  /*c900*/  ISETP.LT.OR P0, PT, R42, 0x19, !P3 ;  /* 0x000000192a00780c */ /* 0x000fc60005f01670 */
[----:B------:R-:W-:Y:S01]  /*c910*/  @!P1 STG.E.U8 desc[UR26][R24.64+0x11], R219 ;  /* 0x000011db18009986 */ /* 0x000fe2000c10111a */
[----:B------:R-:W-:-:S03]  /*c920*/  ISETP.LT.OR P1, PT, R42, 0x1a, !P3 ;  /* 0x0000001a2a00780c */ /* 0x000fc60005f21670 */
[----:B------:R-:W-:Y:S01]  /*c930*/  @!P6 STG.E.U8 desc[UR26][R26.64+0x11], R217 ;  /* 0x000011d91a00e986 */ /* 0x000fe2000c10111a */
[----:B------:R-:W-:Y:S01]  /*c940*/  ISETP.LT.OR P6, PT, R42, 0x1a, !P2 ;  /* 0x0000001a2a00780c */ /* 0x000fe200057c1670 */
[----:B------:R-:W-:Y:S01]  /*c950*/  FMUL R216, R216, UR18 ;  /* 0x00000012d8d87c20 */ /* 0x000fe20008400000 */
[----:B0-----:R-:W-:Y:S01]  /*c960*/  F2FP.SATFINITE.E4M3.F32.PACK_AB_MERGE_C R35, RZ, R218, RZ ;  /* 0x000000daff23723e */ /* 0x001fe200048070ff */
[----:B------:R-:W-:Y:S01]  /*c970*/  FMUL R215, R215, UR18 ;  /* 0x00000012d7d77c20 */ /* 0x000fe20008400000 */
[----:B------:R-:W-:Y:S01]  /*c980*/  FMUL R213, R213, UR18 ;  /* 0x00000012d5d57c20 */ /* 0x000fe20008400000 */
[----:B------:R-:W-:Y:S01]  /*c990*/  FMUL R214, R214, UR18 ;  /* 0x00000012d6d67c20 */ /* 0x000fe20008400000 */
[----:B-1----:R-:W-:Y:S01]  /*c9a0*/  F2FP.SATFINITE.E4M3.F32.PACK_AB_MERGE_C R33, RZ, R216, RZ ;  /* 0x000000d8ff21723e */ /* 0x002fe200048070ff */
[----:B------:R0:W-:Y:S01]  /*c9b0*/  @!P5 STG.E.U8 desc[UR26][R26.64+0x10], R35 ;  /* 0x000010231a00d986 */ /* 0x0001e2000c10111a */
[----:B------:R-:W-:Y:S02]  /*c9c0*/  F2FP.SATFINITE.E4M3.F32.PACK_AB_MERGE_C R215, RZ, R215, RZ ;  /* 0x000000d7ffd7723e */ /* 0x000fe400048070ff */
        /* <DEDUP_REMOVED lines=12> */
[----:B-1----:R-:W-:Y:S01]  /*ca90*/  F2FP.SATFINITE.E4M3.F32.PACK_AB_MERGE_C R33, RZ, R212, RZ ;  /* 0x000000d4ff21723e */ /* 0x002fe200048070ff */
[----:B------:R-:W-:Y:S01]  /*caa0*/  FMUL R210, R210, UR18 ;  /* 0x00000012d2d27c20 */ /* 0x000fe20008400000 */
[----:B------:R-:W-:Y:S01]  /*cab0*/  F2FP.SATFINITE.E4M3.F32.PACK_AB_MERGE_C R211, RZ, R211, RZ ;  /* 0x000000d3ffd3723e */ /* 0x000fe200048070ff */
[----:B------:R0:W-:Y:S01]  /*cac0*/  @!P5 STG.E.U8 desc[UR26][R26.64+0x18], R35 ;  /* 0x000018231a00d986 */ /* 0x0001e2000c10111a */
[C---:B------:R-:W-:Y:S02]  /*cad0*/  ISETP.LT.OR P5, PT, R42.reuse, 0x21, !P2 ;  /* 0x000000212a00780c */ /* 0x040fe400057a1670 */
        /* <DEDUP_REMOVED lines=111> */
[C---:B------:R-:W-:Y:S01]  /*d1d0*/  ISETP.LT.OR P5, PT, R42.reuse, 0x59, !P2 ;  /* 0x000000592a00780c */ /* 0x040fe200057a1670 */
[----:B------:R-:W-:Y:S01]  /*d1e0*/  FMUL R179, R179, UR18 ;  /* 0x00000012b3b37c20 */ /* 0x000fe20008400000 */
[----:B------:R-:W-:Y:S01]  /*d1f0*/  F2FP.SATFINITE.E4M3.F32.PACK_AB_MERGE_C R181, RZ, R181, RZ ;  /* 0x000000b5ffb5723e */ /* 0x000fe200048070ff */
[----:B------:R1:W-:Y:S04]  /*d200*/  @!P0 STG.E.U8 desc[UR26][R24.64+0x58], R33 ;  /* 0x0000582118008986 */ /* 0x0003e8000c10111a */
[----:B------:R-:W-:Y:S04]  /*d210*/  @!P1 STG.E.U8 desc[UR26][R24.64+0x59], R183 ;  /* 0x000059b718009986 */ /* 0x000fe8000c10111a */
[----:B------:R-:W-:Y:S01]  /*d220*/  @!P6 STG.E.U8 desc[UR26][R26.64+0x59], R181 ;  /* 0x000059b51a00e986 */ /* 0x000fe2000c10111a */
[----:B------:R-:W-:-:S02]  /*d230*/  ISETP.LT.OR P6, PT, R42, 0x62, !P3 ;  /* 0x000000622a00780c */ /* 0x000fc40005fc1670 */
[----:B0-----:R-:W-:Y:S01]  /*d240*/  F2FP.SATFINITE.E4M3.F32.PACK_AB_MERGE_C R35, RZ, R182, RZ ;  /* 0x000000b6ff23723e */ /* 0x001fe200048070ff */
[----:B------:R-:W-:Y:S01]  /*d250*/  FMUL R180, R180, UR18 ;  /* 0x00000012b4b47c20 */ /* 0x000fe20008400000 */
[----:B------:R-:W-:Y:S01]  /*d260*/  F2FP.SATFINITE.E4M3.F32.PACK_AB_MERGE_C R179, RZ, R179, RZ ;  /* 0x000000b3ffb3723e */ /* 0x000fe200048070ff */
[----:B------:R-:W-:Y:S01]  /*d270*/  FMUL R178, R178, UR18 ;  /* 0x00000012b2b27c20 */ /* 0x000fe20008400000 */
[----:B------:R-:W-:Y:S01]  /*d280*/  FMUL R177, R177, UR18 ;  /* 0x00000012b1b17c20 */ /* 0x000fe20008400000 */
[----:B------:R0:W-:Y:S01]  /*d290*/  @!P5 STG.E.U8 desc[UR26][R26.64+0x58], R35 ;  /* 0x000058231a00d986 */ /* 0x0001e2000c10111a */
[C---:B------:R-:W-:Y:S02]  /*d2a0*/  ISETP.LT.OR P5, PT, R42.reuse, 0x61, !P3 ;  /* 0x000000612a00780c */ /* 0x040fe40005fa1670 */
[----:B------:R-:W-:Y:S01]  /*d2b0*/  ISETP.LT.OR P0, PT, R42, 0x61, !P2 ;  /* 0x000000612a00780c */ /* 0x000fe20005701670 */
[----:B------:R-:W-:Y:S01]  /*d2c0*/  FMUL R176, R176, UR18 ;  /* 0x00000012b0b07c20 */ /* 0x000fe20008400000 */
[C---:B------:R-:W-:Y:S01]  /*d2d0*/  ISETP.LT.OR P1, PT, R42.reuse, 0x62, !P2 ;  /* 0x000000622a00780c */ /* 0x040fe20005721670 */
[----:B------:R-:W-:Y:S01]  /*d2e0*/  @!P6 STG.E.U8 desc[UR26][R24.64+0x61], R179 ;  /* 0x000061b31800e986 */ /* 0x000fe2000c10111a */
[----:B------:R-:W-:-:S02]  /*d2f0*/  ISETP.LT.OR P6, PT, R42, 0x69, !P3 ;  /* 0x000000692a00780c */ /* 0x000fc40005fc1670 */
[----:B-1----:R-:W-:Y:S01]  /*d300*/  F2FP.SATFINITE.E4M3.F32.PACK_AB_MERGE_C R33, RZ, R180, RZ ;  /* 0x000000b4ff21723e */ /* 0x002fe200048070ff */
[----:B------:R-:W-:Y:S01]  /*d310*/  FMUL R175, R175, UR18 ;  /* 0x00000012afaf7c20 */ /* 0x000fe20008400000 */
[----:B------:R-:W-:Y:S01]  /*d320*/  F2FP.SATFINITE.E4M3.F32.PACK_AB_MERGE_C R177, RZ, R177, RZ ;  /* 0x000000b1ffb1723e */ /* 0x000fe200048070ff */
[----:B------:R-:W-:Y:S01]  /*d330*/  FMUL R174, R174, UR18 ;  /* 0x00000012aeae7c20 */ /* 0x000fe20008400000 */
[----:B0-----:R-:W-:Y:S01]  /*d340*/  F2FP.SATFINITE.E4M3.F32.PACK_AB_MERGE_C R35, RZ, R178, RZ ;  /* 0x000000b2ff23723e */ /* 0x001fe200048070ff */
[----:B------:R0:W-:Y:S01]  /*d350*/  @!P5 STG.E.U8 desc[UR26][R24.64+0x60], R33 ;  /* 0x000060211800d986 */ /* 0x0001e2000c10111a */
[----:B------:R-:W-:-:S03]  /*d360*/  F2FP.SATFINITE.E4M3.F32.PACK_AB_MERGE_C R37, RZ, R176, RZ ;  /* 0x000000b0ff25723e */ /* 0x000fc600048070ff */
[----:B------:R1:W-:Y:S01]  /*d370*/  @!P0 STG.E.U8 desc[UR26][R26.64+0x60], R35 ;  /* 0x000060231a008986 */ /* 0x0003e2000c10111a */
[----:B------:R-:W-:-:S03]  /*d380*/  ISETP.LT.OR P0, PT, R42, 0x6a, !P3 ;  /* 0x0000006a2a00780c */ /* 0x000fc60005f01670 */
[----:B------:R-:W-:Y:S01]  /*d390*/  @!P1 STG.E.U8 desc[UR26][R26.64+0x61], R177 ;  /* 0x000061b11a009986 */ /* 0x000fe2000c10111a */
[C---:B------:R-:W-:Y:S02]  /*d3a0*/  ISETP.LT.OR P1, PT, R42.reuse, 0x69, !P2 ;  /* 0x000000692a00780c */ /* 0x040fe40005721670 */
[C---:B------:R-:W-:Y:S01]  /*d3b0*/  ISETP.LT.OR P5, PT, R42.reuse, 0x6a, !P2 ;  /* 0x0000006a2a00780c */ /* 0x040fe200057a1670 */
[----:B------:R-:W-:Y:S01]  /*d3c0*/  @!P6 STG.E.U8 desc[UR26][R24.64+0x68], R37 ;  /* 0x000068251800e986 */ /* 0x000fe2000c10111a */
[----:B------:R-:W-:Y:S01]  /*d3d0*/  ISETP.LT.OR P6, PT, R42, 0x71, !P3 ;  /* 0x000000712a00780c */ /* 0x000fe20005fc1670 */
[----:B------:R-:W-:Y:S01]  /*d3e0*/  FMUL R173, R173, UR18 ;  /* 0x00000012adad7c20 */ /* 0x000fe20008400000 */
[----:B------:R-:W-:Y:S01]  /*d3f0*/  F2FP.SATFINITE.E4M3.F32.PACK_AB_MERGE_C R175, RZ, R175, RZ ;  /* 0x000000afffaf723e */ /* 0x000fe200048070ff */
[----:B------:R-:W-:Y:S01]  /*d400*/  FMUL R172, R172, UR18 ;  /* 0x00000012acac7c20 */ /* 0x000fe20008400000 */
[----:B0-----:R-:W-:Y:S01]  /*d410*/  F2FP.SATFINITE.E4M3.F32.PACK_AB_MERGE_C R33, RZ, R174, RZ ;  /* 0x000000aeff21723e */ /* 0x001fe200048070ff */
[----:B------:R-:W-:Y:S01]  /*d420*/  FMUL R171, R171, UR18 ;  /* 0x00000012abab7c20 */ /* 0x000fe20008400000 */
[----:B------:R-:W-:Y:S01]  /*d430*/  F2FP.SATFINITE.E4M3.F32.PACK_AB_MERGE_C R173, RZ, R173, RZ ;  /* 0x000000adffad723e */ /* 0x000fe200048070ff */
[----:B------:R-:W-:Y:S01]  /*d440*/  @!P0 STG.E.U8 desc[UR26][R24.64+0x69], R175 ;  /* 0x000069af18008986 */ /* 0x000fe2000c10111a */
[----:B-1----:R-:W-:-:S02]  /*d450*/  F2FP.SATFINITE.E4M3.F32.PACK_AB_MERGE_C R35, RZ, R172, RZ ;  /* 0x000000acff23723e */ /* 0x002fc400048070ff */
[C---:B------:R-:W-:Y:S01]  /*d460*/  ISETP.LT.OR P0, PT, R42.reuse, 0x72, !P3 ;  /* 0x000000722a00780c */ /* 0x040fe20005f01670 */
[----:B------:R0:W-:Y:S01]  /*d470*/  @!P1 STG.E.U8 desc[UR26][R26.64+0x68], R33 ;  /* 0x000068211a009986 */ /* 0x0001e2000c10111a */
[----:B------:R-:W-:Y:S01]  /*d480*/  ISETP.LT.OR P1, PT, R42, 0x71, !P2 ;  /* 0x000000712a00780c */ /* 0x000fe20005721670 */
[----:B------:R-:W-:Y:S02]  /*d490*/  FMUL R170, R170, UR18 ;  /* 0x00000012aaaa7c20 */ /* 0x000fe40008400000 */
[----:B------:R-:W-:Y:S01]  /*d4a0*/  @!P5 STG.E.U8 desc[UR26][R26.64+0x69], R173 ;  /* 0x000069ad1a00d986 */ /* 0x000fe2000c10111a */
[C---:B------:R-:W-:Y:S01]  /*d4b0*/  ISETP.LT.OR P5, PT, R42.reuse, 0x72, !P2 ;  /* 0x000000722a00780c */ /* 0x040fe200057a1670 */
[----:B------:R-:W-:Y:S02]  /*d4c0*/  FMUL R169, R169, UR18 ;  /* 0x00000012a9a97c20 */ /* 0x000fe40008400000 */
[----:B------:R1:W-:Y:S01]  /*d4d0*/  @!P6 STG.E.U8 desc[UR26][R24.64+0x70], R35 ;  /* 0x000070231800e986 */ /* 0x0003e2000c10111a */
[----:B------:R-:W-:-:S02]  /*d4e0*/  ISETP.LT.OR P6, PT, R42, 0x79, !P3 ;  /* 0x000000792a00780c */ /* 0x000fc40005fc1670 */
        /* <DEDUP_REMOVED lines=8> */
[----:B------:R-:W-:Y:S02]  /*d570*/  F2FP.SATFINITE.E4M3.F32.PACK_AB_MERGE_C R167, RZ, R167, RZ ;  /* 0x000000a7ffa7723e */ /* 0x000fe400048070ff */
[----:B-1----:R-:W-:Y:S01]  /*d580*/  F2FP.SATFINITE.E4M3.F32.PACK_AB_MERGE_C R35, RZ, R168, RZ ;  /* 0x000000a8ff23723e */ /* 0x002fe200048070ff */
[----:B------:R-:W-:Y:S01]  /*d590*/  @!P1 STG.E.U8 desc[UR26][R26.64+0x70], R33 ;  /* 0x000070211a009986 */ /* 0x000fe2000c10111a */
[----:B------:R-:W-:-:S03]  /*d5a0*/  ISETP.GE.AND P1, PT, R41, 0x81, PT ;  /* 0x000000812900780c */ /* 0x000fc60003f26270 */
[----:B------:R-:W-:Y:S01]  /*d5b0*/  @!P5 STG.E.U8 desc[UR26][R26.64+0x71], R169 ;  /* 0x000071a91a00d986 */ /* 0x000fe2000c10111a */
[C---:B------:R-:W-:Y:S02]  /*d5c0*/  ISETP.LT.OR P5, PT, R42.reuse, 0x79, !P2 ;  /* 0x000000792a00780c */ /* 0x040fe400057a1670 */
[C---:B------:R-:W-:Y:S01]  /*d5d0*/  ISETP.LT.OR P2, PT, R42.reuse, 0x7a, !P2 ;  /* 0x0000007a2a00780c */ /* 0x040fe20005741670 */
[----:B------:R-:W-:Y:S01]  /*d5e0*/  @!P6 STG.E.U8 desc[UR26][R24.64+0x78], R35 ;  /* 0x000078231800e986 */ /* 0x000fe2000c10111a */
[C---:B------:R-:W-:Y:S01]  /*d5f0*/  ISETP.LT.OR P6, PT, R42.reuse, 0x1, !P1 ;  /* 0x000000012a00780c */ /* 0x040fe20004fc1670 */
[----:B------:R-:W-:Y:S02]  /*d600*/  FMUL R165, R165, UR18 ;  /* 0x00000012a5a57c20 */ /* 0x000fe40008400000 */
[----:B------:R0:W-:Y:S01]  /*d610*/  @!P3 STG.E.U8 desc[UR26][R24.64+0x79], R167 ;  /* 0x000079a71800b986 */ /* 0x0001e2000c10111a */
[----:B------:R-:W-:Y:S01]  /*d620*/  ISETP.LT.OR P3, PT, R42, 0x2, !P1 ;  /* 0x000000022a00780c */ /* 0x000fe20004f61670 */
[----:B------:R-:W-:Y:S01]  /*d630*/  FMUL R164, R164, UR18 ;  /* 0x00000012a4a47c20 */ /* 0x000fe20008400000 */
[----:B------:R-:W-:Y:S01]  /*d640*/  FMUL R163, R163, UR18 ;  /* 0x00000012a3a37c20 */ /* 0x000fe20008400000 */
[----:B------:R-:W-:Y:S01]  /*d650*/  F2FP.SATFINITE.E4M3.F32.PACK_AB_MERGE_C R37, RZ, R166, RZ ;  /* 0x000000a6ff25723e */ /* 0x000fe200048070ff */
[----:B------:R-:W-:Y:S01]  /*d660*/  FMUL R162, R162, UR18 ;  /* 0x00000012a2a27c20 */ /* 0x000fe20008400000 */
[----:B------:R-:W-:Y:S01]  /*d670*/  F2FP.SATFINITE.E4M3.F32.PACK_AB_MERGE_C R165, RZ, R165, RZ ;  /* 0x000000a5ffa5723e */ /* 0x000fe200048070ff */
[----:B------:R-:W-:Y:S01]  /*d680*/  FMUL R161, R161, UR18 ;  /* 0x00000012a1a17c20 */ /* 0x000fe20008400000 */
[----:B------:R-:W-:Y:S01]  /*d690*/  F2FP.SATFINITE.E4M3.F32.PACK_AB_MERGE_C R163, RZ, R163, RZ ;  /* 0x000000a3ffa3723e */ /* 0x000fe200048070ff */
[----:B------:R-:W-:Y:S01]  /*d6a0*/  FMUL R160, R160, UR18 ;  /* 0x00000012a0a07c20 */ /* 0x000fe20008400000 */
[----:B------:R-:W-:Y:S01]  /*d6b0*/  ISETP.GE.AND P0, PT, R41, 0x89, PT ;  /* 0x000000892900780c */ /* 0x000fe20003f06270 */
[----:B------:R-:W-:Y:S01]  /*d6c0*/  FMUL R159, R159, UR18 ;  /* 0x000000129f9f7c20 */ /* 0x000fe20008400000 */
[----:B0-----:R-:W-:Y:S01]  /*d6d0*/  F2FP.SATFINITE.E4M3.F32.PACK_AB_MERGE_C R25, RZ, R164, RZ ;  /* 0x000000a4ff19723e */ /* 0x001fe200048070ff */
[----:B------:R-:W-:Y:S01]  /*d6e0*/  @!P5 STG.E.U8 desc[UR26][R26.64+0x78], R37 ;  /* 0x000078251a00d986 */ /* 0x000fe2000c10111a */
[----:B------:R-:W-:-:S03]  /*d6f0*/  ISETP.LT.OR P5, PT, R42, 0x1, !P0 ;  /* 0x000000012a00780c */ /* 0x000fc600047a1670 */
[----:B------:R-:W-:Y:S04]  /*d700*/  @!P2 STG.E.U8 desc[UR26][R26.64+0x79], R165 ;  /* 0x000079a51a00a986 */ /* 0x000fe8000c10111a */
[----:B------:R0:W-:Y:S01]  /*d710*/  @!P6 STG.E.U8 desc[UR26][R28.64], R25 ;  /* 0x000000191c00e986 */ /* 0x0001e2000c10111a */
[----:B------:R-:W-:-:S03]  /*d720*/  ISETP.LT.OR P6, PT, R42, 0x2, !P0 ;  /* 0x000000022a00780c */ /* 0x000fc600047c1670 */
[----:B------:R-:W-:Y:S01]  /*d730*/  @!P3 STG.E.U8 desc[UR26][R28.64+0x1], R163 ;  /* 0x000001a31c00b986 */ /* 0x000fe2000c10111a */
[C---:B------:R-:W-:Y:S02]  /*d740*/  ISETP.LT.OR P3, PT, R42.reuse, 0x9, !P1 ;  /* 0x000000092a00780c */ /* 0x040fe40004f61670 */
[----:B------:R-:W-:Y:S01]  /*d750*/  ISETP.LT.OR P2, PT, R42, 0xa, !P1 ;  /* 0x0000000a2a00780c */ /* 0x000fe20004f41670 */
[----:B------:R-:W-:Y:S01]  /*d760*/  FMUL R158, R158, UR18 ;  /* 0x000000129e9e7c20 */ /* 0x000fe20008400000 */
[----:B------:R-:W-:Y:S01]  /*d770*/  F2FP.SATFINITE.E4M3.F32.PACK_AB_MERGE_C R33, RZ, R162, RZ ;  /* 0x000000a2ff21723e */ /* 0x000fe200048070ff */
[----:B------:R-:W-:Y:S01]  /*d780*/  FMUL R157, R157, UR18 ;  /* 0x000000129d9d7c20 */ /* 0x000fe20008400000 */
[----:B------:R-:W-:Y:S01]  /*d790*/  F2FP.SATFINITE.E4M3.F32.PACK_AB_MERGE_C R161, RZ, R161, RZ ;  /* 0x000000a1ffa1723e */ /* 0x000fe200048070ff */
[----:B------:R-:W-:Y:S01]  /*d7a0*/  FMUL R156, R156, UR18 ;  /* 0x000000129c9c7c20 */ /* 0x000fe20008400000 */
[----:B0-----:R-:W-:Y:S01]  /*d7b0*/  F2FP.SATFINITE.E4M3.F32.PACK_AB_MERGE_C R25, RZ, R160, RZ ;  /* 0x000000a0ff19723e */ /* 0x001fe200048070ff */
[----:B------:R-:W-:Y:S01]  /*d7c0*/  @!P5 STG.E.U8 desc[UR26][R30.64], R33 ;  /* 0x000000211e00d986 */ /* 0x000fe2000c10111a */
[----:B------:R-:W-:-:S02]  /*d7d0*/  F2FP.SATFINITE.E4M3.F32.PACK_AB_MERGE_C R159, RZ, R159, RZ ;  /* 0x0000009fff9f723e */ /* 0x000fc400048070ff */
[C---:B------:R-:W-:Y:S01]  /*d7e0*/  ISETP.LT.OR P5, PT, R42.reuse, 0x9, !P0 ;  /* 0x000000092a00780c */ /* 0x040fe200047a1670 */
[----:B------:R-:W-:Y:S01]  /*d7f0*/  @!P6 STG.E.U8 desc[UR26][R30.64+0x1], R161 ;  /* 0x000001a11e00e986 */ /* 0x000fe2000c10111a */
[----:B------:R-:W-:-:S03]  /*d800*/  ISETP.LT.OR P6, PT, R42, 0xa, !P0 ;  /* 0x0000000a2a00780c */ /* 0x000fc600047c1670 */
[----:B------:R0:W-:Y:S01]  /*d810*/  @!P3 STG.E.U8 desc[UR26][R28.64+0x8], R25 ;  /* 0x000008191c00b986 */ /* 0x0001e2000c10111a */
[----:B------:R-:W-:-:S03]  /*d820*/  ISETP.LT.OR P3, PT, R42, 0x11, !P1 ;  /* 0x000000112a00780c */ /* 0x000fc60004f61670 */
[----:B------:R-:W-:Y:S01]  /*d830*/  @!P2 STG.E.U8 desc[UR26][R28.64+0x9], R159 ;  /* 0x0000099f1c00a986 */ /* 0x000fe2000c10111a */
[----:B------:R-:W-:Y:S01]  /*d840*/  ISETP.LT.OR P2, PT, R42, 0x12, !P1 ;  /* 0x000000122a00780c */ /* 0x000fe20004f41670 */
[----:B------:R-:W-:Y:S01]  /*d850*/  FMUL R155, R155, UR18 ;  /* 0x000000129b9b7c20 */ /* 0x000fe20008400000 */
[----:B------:R-:W-:Y:S01]  /*d860*/  F2FP.SATFINITE.E4M3.F32.PACK_AB_MERGE_C R27, RZ, R158, RZ ;  /* 0x0000009eff1b723e */ /* 0x000fe200048070ff */
[----:B------:R-:W-:Y:S01]  /*d870*/  FMUL R154, R154, UR18 ;  /* 0x000000129a9a7c20 */ /* 0x000fe20008400000 */
[----:B------:R-:W-:Y:S01]  /*d880*/  F2FP.SATFINITE.E4M3.F32.PACK_AB_MERGE_C R157, RZ, R157, RZ ;  /* 0x0000009dff9d723e */ /* 0x000fe200048070ff */
[----:B------:R-:W-:Y:S01]  /*d890*/  FMUL R153, R153, UR18 ;  /* 0x0000001299997c20 */ /* 0x000fe20008400000 */
        /* <DEDUP_REMOVED lines=25> */
[----:B------:R1:W-:Y:S01]  /*da30*/  @!P2 STG.E.U8 desc[UR26][R28.64+0x19], R23 ;  /* 0x000019171c00a986 */ /* 0x0003e2000c10111a */
        /* <DEDUP_REMOVED lines=11> */
[----:B------:R0:W-:Y:S01]  /*daf0*/  @!P6 STG.E.U8 desc[UR26][R30.64+0x19], R21 ;  /* 0x000019151e00e986 */ /* 0x0001e2000c10111a */
[----:B------:R-:W-:-:S03]  /*db00*/  ISETP.LT.OR P6, PT, R42, 0x22, !P0 ;  /* 0x000000222a00780c */ /* 0x000fc600047c1670 */
[----:B------:R-:W-:Y:S01]  /*db10*/  @!P3 STG.E.U8 desc[UR26][R28.64+0x20], R25 ;  /* 0x000020191c00b986 */ /* 0x000fe2000c10111a */
[----:B------:R-:W-:-:S03]  /*db20*/  ISETP.LT.OR P3, PT, R42, 0x29, !P1 ;  /* 0x000000292a00780c */ /* 0x000fc60004f61670 */
[----:B------:R2:W-:Y:S01]  /*db30*/  @!P2 STG.E.U8 desc[UR26][R28.64+0x21], R19 ;  /* 0x000021131c00a986 */ /* 0x0005e2000c10111a */
[----:B------:R-:W-:Y:S01]  /*db40*/  ISETP.LT.OR P2, PT, R42, 0x2a, !P1 ;  /* 0x0000002a2a00780c */ /* 0x000fe20004f41670 */
[----:B------:R-:W-:Y:S01]  /*db50*/  FMUL R15, R15, UR18 ;  /* 0x000000120f0f7c20 */ /* 0x000fe20008400000 */
[----:B-1----:R-:W-:Y:S01]  /*db60*/  F2FP.SATFINITE.E4M3.F32.PACK_AB_MERGE_C R23, RZ, R18, RZ ;  /* 0x00000012ff17723e */ /* 0x002fe200048070ff */
[----:B------:R-:W-:Y:S01]  /*db70*/  FMUL R14, R14, UR18 ;  /* 0x000000120e0e7c20 */ /* 0x000fe20008400000 */
[----:B------:R-:W-:Y:S01]  /*db80*/  F2FP.SATFINITE.E4M3.F32.PACK_AB_MERGE_C R17, RZ, R17, RZ ;  /* 0x00000011ff11723e */ /* 0x000fe200048070ff */
[----:B------:R-:W-:Y:S01]  /*db90*/  FMUL R13, R13, UR18 ;  /* 0x000000120d0d7c20 */ /* 0x000fe20008400000 */
[----:B0-----:R-:W-:Y:S01]  /*dba0*/  F2FP.SATFINITE.E4M3.F32.PACK_AB_MERGE_C R21, RZ, R16, RZ ;  /* 0x00000010ff15723e */ /* 0x001fe200048070ff */
[----:B------:R-:W-:Y:S01]  /*dbb0*/  @!P5 STG.E.U8 desc[UR26][R30.64+0x20], R23 ;  /* 0x000020171e00d986 */ /* 0x000fe2000c10111a */
[----:B------:R-:W-:Y:S02]  /*dbc0*/  F2FP.SATFINITE.E4M3.F32.PACK_AB_MERGE_C R15, RZ, R15, RZ ;  /* 0x0000000fff0f723e */ /* 0x000fe400048070ff */
[C---:B------:R-:W-:Y:S01]  /*dbd0*/  ISETP.LT.OR P5, PT, R42.reuse, 0x29, !P0 ;  /* 0x000000292a00780c */ /* 0x040fe200047a1670 */
[----:B------:R-:W-:Y:S01]  /*dbe0*/  @!P6 STG.E.U8 desc[UR26][R30.64+0x21], R17 ;  /* 0x000021111e00e986 */ /* 0x000fe2000c10111a */
[----:B------:R-:W-:-:S03]  /*dbf0*/  ISETP.LT.OR P6, PT, R42, 0x2a, !P0 ;  /* 0x0000002a2a00780c */ /* 0x000fc600047c1670 */
[----:B------:R-:W-:Y:S01]  /*dc00*/  @!P3 STG.E.U8 desc[UR26][R28.64+0x28], R21 ;  /* 0x000028151c00b986 */ /* 0x000fe2000c10111a */
[----:B------:R-:W-:Y:S01]  /*dc10*/  ISETP.LT.OR P3, PT, R42, 0x31, !P1 ;  /* 0x000000312a00780c */ /* 0x000fe20004f61670 */
[----:B------:R-:W-:Y:S02]  /*dc20*/  FMUL R12, R12, UR18 ;  /* 0x000000120c0c7c20 */ /* 0x000fe40008400000 */
[----:B------:R0:W-:Y:S01]  /*dc30*/  @!P2 STG.E.U8 desc[UR26][R28.64+0x29], R15 ;  /* 0x0000290f1c00a986 */ /* 0x0001e2000c10111a */
[----:B------:R-:W-:Y:S01]  /*dc40*/  ISETP.LT.OR P2, PT, R42, 0x32, !P1 ;  /* 0x000000322a00780c */ /* 0x000fe20004f41670 */
[----:B------:R-:W-:Y:S01]  /*dc50*/  FMUL R11, R11, UR18 ;  /* 0x000000120b0b7c20 */ /* 0x000fe20008400000 */
[----:B--2---:R-:W-:Y:S01]  /*dc60*/  F2FP.SATFINITE.E4M3.F32.PACK_AB_MERGE_C R19, RZ, R14, RZ ;  /* 0x0000000eff13723e */ /* 0x004fe200048070ff */
[----:B------:R-:W2:Y:S01]  /*dc70*/  LDL.LU R222, [R1+0x18] ;  /* 0x0000180001de7983 */ /* 0x000ea20000300800 */
[----:B------:R-:W-:Y:S02]  /*dc80*/  F2FP.SATFINITE.E4M3.F32.PACK_AB_MERGE_C R13, RZ, R13, RZ ;  /* 0x0000000dff0d723e */ /* 0x000fe400048070ff */
[----:B------:R-:W-:Y:S01]  /*dc90*/  F2FP.SATFINITE.E4M3.F32.PACK_AB_MERGE_C R11, RZ, R11, RZ ;  /* 0x0000000bff0b723e */ /* 0x000fe200048070ff */
[----:B------:R-:W-:Y:S01]  /*dca0*/  @!P5 STG.E.U8 desc[UR26][R30.64+0x28], R19 ;  /* 0x000028131e00d986 */ /* 0x000fe2000c10111a */
[----:B0-----:R-:W-:-:S03]  /*dcb0*/  F2FP.SATFINITE.E4M3.F32.PACK_AB_MERGE_C R15, RZ, R12, RZ ;  /* 0x0000000cff0f723e */ /* 0x001fc600048070ff */
[----:B------:R0:W-:Y:S01]  /*dcc0*/  @!P6 STG.E.U8 desc[UR26][R30.64+0x29], R13 ;  /* 0x0000290d1e00e986 */ /* 0x0001e2000c10111a */
[C---:B------:R-:W-:Y:S02]  /*dcd0*/  ISETP.LT.OR P5, PT, R42.reuse, 0x31, !P0 ;  /* 0x000000312a00780c */ /* 0x040fe400047a1670 */
[C---:B------:R-:W-:Y:S01]  /*dce0*/  ISETP.LT.OR P6, PT, R42.reuse, 0x32, !P0 ;  /* 0x000000322a00780c */ /* 0x040fe200047c1670 */
[----:B------:R-:W-:Y:S01]  /*dcf0*/  @!P3 STG.E.U8 desc[UR26][R28.64+0x30], R15 ;  /* 0x0000300f1c00b986 */ /* 0x000fe2000c10111a */
[----:B------:R-:W-:Y:S01]  /*dd00*/  ISETP.LT.OR P3, PT, R42, 0x39, !P1 ;  /* 0x000000392a00780c */ /* 0x000fe20004f61670 */
[----:B------:R-:W-:Y:S01]  /*dd10*/  FMUL R10, R10, UR18 ;  /* 0x000000120a0a7c20 */ /* 0x000fe20008400000 */
[----:B------:R-:W-:Y:S01]  /*dd20*/  FMUL R9, R9, UR18 ;  /* 0x0000001209097c20 */ /* 0x000fe20008400000 */
[----:B------:R-:W2:Y:S01]  /*dd30*/  LDL.LU R223, [R1+0x14] ;  /* 0x0000140001df7983 */ /* 0x000ea20000300800 */
[----:B------:R-:W-:-:S03]  /*dd40*/  FMUL R8, R8, UR18 ;  /* 0x0000001208087c20 */ /* 0x000fc60008400000 */
[----:B------:R-:W2:Y:S01]  /*dd50*/  LDL.LU R221, [R1+0x10] ;  /* 0x0000100001dd7983 */ /* 0x000ea20000300800 */
[----:B------:R-:W-:-:S03]  /*dd60*/  F2FP.SATFINITE.E4M3.F32.PACK_AB_MERGE_C R17, RZ, R10, RZ ;  /* 0x0000000aff11723e */ /* 0x000fc600048070ff */
[----:B------:R-:W2:Y:S01]  /*dd70*/  LDL.LU R220, [R1+0xc] ;  /* 0x00000c0001dc7983 */ /* 0x000ea20000300800 */
[----:B------:R-:W-:Y:S01]  /*dd80*/  F2FP.SATFINITE.E4M3.F32.PACK_AB_MERGE_C R9, RZ, R9, RZ ;  /* 0x00000009ff09723e */ /* 0x000fe200048070ff */
[----:B------:R-:W-:Y:S01]  /*dd90*/  FMUL R7, R7, UR18 ;  /* 0x0000001207077c20 */ /* 0x000fe20008400000 */
[----:B0-----:R-:W-:Y:S01]  /*dda0*/  F2FP.SATFINITE.E4M3.F32.PACK_AB_MERGE_C R13, RZ, R8, RZ ;  /* 0x00000008ff0d723e */ /* 0x001fe200048070ff */
[----:B------:R0:W-:Y:S01]  /*ddb0*/  @!P2 STG.E.U8 desc[UR26][R28.64+0x31], R11 ;  /* 0x0000310b1c00a986 */ /* 0x0001e2000c10111a */
[----:B------:R-:W-:Y:S01]  /*ddc0*/  ISETP.LT.OR P2, PT, R42, 0x3a, !P1 ;  /* 0x0000003a2a00780c */ /* 0x000fe20004f41670 */
[----:B-----5:R-:W-:Y:S01]  /*ddd0*/  FMUL R2, R2, UR18 ;  /* 0x0000001202027c20 */ /* 0x020fe20008400000 */
[----:B------:R-:W-:Y:S01]  /*dde0*/  F2FP.SATFINITE.E4M3.F32.PACK_AB_MERGE_C R7, RZ, R7, RZ ;  /* 0x00000007ff07723e */ /* 0x000fe200048070ff */
[----:B------:R-:W-:Y:S01]  /*ddf0*/  @!P5 STG.E.U8 desc[UR26][R30.64+0x30], R17 ;  /* 0x000030111e00d986 */ /* 0x000fe2000c10111a */
[----:B------:R-:W-:Y:S01]  /*de00*/  FMUL R3, R3, UR18 ;  /* 0x0000001203037c20 */ /* 0x000fe20008400000 */
[----:B------:R-:W-:Y:S01]  /*de10*/  FMUL R4, R4, UR18 ;  /* 0x0000001204047c20 */ /* 0x000fe20008400000 */
[C---:B------:R-:W-:Y:S01]  /*de20*/  ISETP.LT.OR P5, PT, R42.reuse, 0x39, !P0 ;  /* 0x000000392a00780c */ /* 0x040fe200047a1670 */
[----:B------:R1:W-:Y:S01]  /*de30*/  @!P6 STG.E.U8 desc[UR26][R30.64+0x31], R9 ;  /* 0x000031091e00e986 */ /* 0x0003e2000c10111a */
[----:B------:R-:W-:Y:S01]  /*de40*/  ISETP.LT.OR P6, PT, R42, 0x3a, !P0 ;  /* 0x0000003a2a00780c */ /* 0x000fe200047c1670 */
[----:B------:R-:W-:Y:S01]  /*de50*/  FMUL R6, R6, UR18 ;  /* 0x0000001206067c20 */ /* 0x000fe20008400000 */
[----:B------:R-:W-:Y:S01]  /*de60*/  FMUL R5, R5, UR18 ;  /* 0x0000001205057c20 */ /* 0x000fe20008400000 */
[----:B------:R3:W-:Y:S01]  /*de70*/  @!P3 STG.E.U8 desc[UR26][R28.64+0x38], R13 ;  /* 0x0000380d1c00b986 */ /* 0x0007e2000c10111a */
[----:B------:R-:W-:Y:S01]  /*de80*/  ISETP.LT.OR P3, PT, R42, 0x41, !P1 ;  /* 0x000000412a00780c */ /* 0x000fe20004f61670 */
[----:B------:R-:W-:Y:S01]  /*de90*/  FMUL R0, R0, UR18 ;  /* 0x0000001200007c20 */ /* 0x000fe20008400000 */
[----:B0-----:R-:W-:Y:S01]  /*dea0*/  F2FP.SATFINITE.E4M3.F32.PACK_AB_MERGE_C R11, RZ, R6, RZ ;  /* 0x00000006ff0b723e */ /* 0x001fe200048070ff */
[----:B------:R-:W2:Y:S01]  /*deb0*/  LDL.LU R224, [R1+0x1c] ;  /* 0x00001c0001e07983 */ /* 0x000ea20000300800 */
[----:B------:R-:W-:-:S03]  /*dec0*/  F2FP.SATFINITE.E4M3.F32.PACK_AB_MERGE_C R5, RZ, R5, RZ ;  /* 0x00000005ff05723e */ /* 0x000fc600048070ff */
[----:B------:R0:W-:Y:S01]  /*ded0*/  @!P2 STG.E.U8 desc[UR26][R28.64+0x39], R7 ;  /* 0x000039071c00a986 */ /* 0x0001e2000c10111a */
[----:B-1----:R-:W-:Y:S01]  /*dee0*/  F2FP.SATFINITE.E4M3.F32.PACK_AB_MERGE_C R9, RZ, R4, RZ ;  /* 0x00000004ff09723e */ /* 0x002fe200048070ff */
[----:B------:R-:W-:Y:S01]  /*def0*/  FMUL R4, R226, UR18 ;  /* 0x00000012e2047c20 */ /* 0x000fe20008400000 */
[C---:B------:R-:W-:Y:S01]  /*df00*/  ISETP.LT.OR P2, PT, R42.reuse, 0x42, !P1 ;  /* 0x000000422a00780c */ /* 0x040fe20004f41670 */
[----:B------:R-:W-:Y:S01]  /*df10*/  @!P5 STG.E.U8 desc[UR26][R30.64+0x38], R11 ;  /* 0x0000380b1e00d986 */ /* 0x000fe2000c10111a */
[----:B---3--:R-:W-:Y:S01]  /*df20*/  F2FP.SATFINITE.E4M3.F32.PACK_AB_MERGE_C R13, RZ, R2, RZ ;  /* 0x00000002ff0d723e */ /* 0x008fe200048070ff */
[----:B----4-:R-:W-:Y:S01]  /*df30*/  FMUL R2, R225, UR18 ;  /* 0x00000012e1027c20 */ /* 0x010fe20008400000 */
[----:B------:R-:W-:Y:S01]  /*df40*/  ISETP.LT.OR P5, PT, R42, 0x41, !P0 ;  /* 0x000000412a00780c */ /* 0x000fe200047a1670 */
[----:B------:R-:W3:Y:S01]  /*df50*/  LDL.LU R225, [R1+0x20] ;  /* 0x0000200001e17983 */ /* 0x000ee20000300800 */
[----:B0-----:R-:W-:Y:S01]  /*df60*/  F2FP.SATFINITE.E4M3.F32.PACK_AB_MERGE_C R7, RZ, R3, RZ ;  /* 0x00000003ff07723e */ /* 0x001fe200048070ff */
[----:B------:R-:W-:-:S02]  /*df70*/  FMUL R3, R227, UR18 ;  /* 0x00000012e3037c20 */ /* 0x000fc40008400000 */
[----:B------:R0:W-:Y:S01]  /*df80*/  @!P6 STG.E.U8 desc[UR26][R30.64+0x39], R5 ;  /* 0x000039051e00e986 */ /* 0x0001e2000c10111a */
[----:B------:R-:W-:-:S03]  /*df90*/  ISETP.LT.OR P6, PT, R42, 0x42, !P0 ;  /* 0x000000422a00780c */ /* 0x000fc600047c1670 */
[----:B------:R-:W4:Y:S04]  /*dfa0*/  LDL.LU R227, [R1+0x24] ;  /* 0x0000240001e37983 */ /* 0x000f280000300800 */
[----:B------:R-:W4:Y:S04]  /*dfb0*/  LDL.LU R226, [R1+0x28] ;  /* 0x0000280001e27983 */ /* 0x000f280000300800 */
[----:B------:R-:W-:Y:S01]  /*dfc0*/  @!P3 STG.E.U8 desc[UR26][R28.64+0x40], R9 ;  /* 0x000040091c00b986 */ /* 0x000fe2000c10111a */
[C---:B------:R-:W-:Y:S02]  /*dfd0*/  ISETP.LT.OR P3, PT, R42.reuse, 0x49, !P1 ;  /* 0x000000492a00780c */ /* 0x040fe40004f61670 */
[----:B0-----:R-:W-:Y:S01]  /*dfe0*/  F2FP.SATFINITE.E4M3.F32.PACK_AB_MERGE_C R5, RZ, R0, RZ ;  /* 0x00000000ff05723e */ /* 0x001fe200048070ff */
[----:B------:R0:W-:Y:S01]  /*dff0*/  @!P2 STG.E.U8 desc[UR26][R28.64+0x41], R7 ;  /* 0x000041071c00a986 */ /* 0x0001e2000c10111a */
[----:B------:R-:W-:-:S03]  /*e000*/  ISETP.LT.OR P2, PT, R42, 0x4a, !P1 ;  /* 0x0000004a2a00780c */ /* 0x000fc60004f41670 */
[----:B------:R-:W-:Y:S01]  /*e010*/  @!P5 STG.E.U8 desc[UR26][R30.64+0x40], R13 ;  /* 0x0000400d1e00d986 */ /* 0x000fe2000c10111a */
[----:B------:R-:W-:-:S03]  /*e020*/  ISETP.LT.OR P5, PT, R42, 0x49, !P0 ;  /* 0x000000492a00780c */ /* 0x000fc600047a1670 */
[----:B------:R1:W-:Y:S01]  /*e030*/  @!P6 STG.E.U8 desc[UR26][R30.64+0x41], R5 ;  /* 0x000041051e00e986 */ /* 0x0003e2000c10111a */
[----:B0-----:R-:W-:Y:S02]  /*e040*/  F2FP.SATFINITE.E4M3.F32.PACK_AB_MERGE_C R7, RZ, R2, RZ ;  /* 0x00000002ff07723e */ /* 0x001fe400048070ff */
[----:B------:R-:W-:-:S03]  /*e050*/  ISETP.LT.OR P6, PT, R42, 0x4a, !P0 ;  /* 0x0000004a2a00780c */ /* 0x000fc600047c1670 */
[----:B------:R0:W-:Y:S01]  /*e060*/  @!P3 STG.E.U8 desc[UR26][R28.64+0x48], R7 ;  /* 0x000048071c00b986 */ /* 0x0001e2000c10111a */
[----:B------:R-:W-:Y:S02]  /*e070*/  ISETP.LT.OR P3, PT, R42, 0x51, !P1 ;  /* 0x000000512a00780c */ /* 0x000fe40004f61670 */
[----:B------:R-:W-:Y:S02]  /*e080*/  F2FP.SATFINITE.E4M3.F32.PACK_AB_MERGE_C R9, RZ, R3, RZ ;  /* 0x00000003ff09723e */ /* 0x000fe400048070ff */
[----:B------:R-:W-:-:S03]  /*e090*/  F2FP.SATFINITE.E4M3.F32.PACK_AB_MERGE_C R11, RZ, R4, RZ ;  /* 0x00000004ff0b723e */ /* 0x000fc600048070ff */
[----:B------:R0:W-:Y:S04]  /*e0a0*/  @!P2 STG.E.U8 desc[UR26][R28.64+0x49], R9 ;  /* 0x000049091c00a986 */ /* 0x0001e8000c10111a */
[----:B------:R-:W-:Y:S01]  /*e0b0*/  @!P5 STG.E.U8 desc[UR26][R30.64+0x48], R11 ;  /* 0x0000480b1e00d986 */ /* 0x000fe2000c10111a */
[----:B--2---:R-:W-:Y:S01]  /*e0c0*/  FMUL R2, R221, UR18 ;  /* 0x00000012dd027c20 */ /* 0x004fe20008400000 */
[----:B------:R-:W-:Y:S02]  /*e0d0*/  FMUL R0, R220, UR18 ;  /* 0x00000012dc007c20 */ /* 0x000fe40008400000 */
[----:B------:R-:W2:Y:S04]  /*e0e0*/  LDL.LU R220, [R1+0x2c] ;  /* 0x00002c0001dc7983 */ /* 0x000ea80000300800 */
[----:B------:R-:W2:Y:S01]  /*e0f0*/  LDL.LU R221, [R1+0x30] ;  /* 0x0000300001dd7983 */ /* 0x000ea20000300800 */
[----:B-1----:R-:W-:Y:S01]  /*e100*/  F2FP.SATFINITE.E4M3.F32.PACK_AB_MERGE_C R5, RZ, R0, RZ ;  /* 0x00000000ff05723e */ /* 0x002fe200048070ff */
[----:B------:R-:W-:Y:S01]  /*e110*/  FMUL R0, R222, UR18 ;  /* 0x00000012de007c20 */ /* 0x000fe20008400000 */
[----:B------:R-:W-:Y:S01]  /*e120*/  FMUL R3, R223, UR18 ;  /* 0x00000012df037c20 */ /* 0x000fe20008400000 */
[----:B0-----:R-:W-:Y:S01]  /*e130*/  F2FP.SATFINITE.E4M3.F32.PACK_AB_MERGE_C R7, RZ, R2, RZ ;  /* 0x00000002ff07723e */ /* 0x001fe200048070ff */
[----:B------:R-:W2:Y:S02]  /*e140*/  LDL.LU R223, [R1+0x34] ;  /* 0x0000340001df7983 */ /* 0x000ea40000300800 */
[----:B------:R-:W-:-:S02]  /*e150*/  F2FP.SATFINITE.E4M3.F32.PACK_AB_MERGE_C R13, RZ, R0, RZ ;  /* 0x00000000ff0d723e */ /* 0x000fc400048070ff */
[----:B------:R-:W2:Y:S01]  /*e160*/  LDL.LU R222, [R1+0x38] ;  /* 0x0000380001de7983 */ /* 0x000ea20000300800 */
[----:B------:R-:W-:Y:S01]  /*e170*/  F2FP.SATFINITE.E4M3.F32.PACK_AB_MERGE_C R9, RZ, R3, RZ ;  /* 0x00000003ff09723e */ /* 0x000fe200048070ff */
[----:B------:R-:W-:Y:S02]  /*e180*/  FMUL R2, R224, UR18 ;  /* 0x00000012e0027c20 */ /* 0x000fe40008400000 */
[----:B------:R-:W2:Y:S04]  /*e190*/  LDL.LU R224, [R1+0x3c] ;  /* 0x00003c0001e07983 */ /* 0x000ea80000300800 */
[----:B------:R-:W-:Y:S01]  /*e1a0*/  @!P6 STG.E.U8 desc[UR26][R30.64+0x49], R5 ;  /* 0x000049051e00e986 */ /* 0x000fe2000c10111a */
[----:B---3--:R-:W-:-:S03]  /*e1b0*/  FMUL R0, R225, UR18 ;  /* 0x00000012e1007c20 */ /* 0x008fc60008400000 */
[----:B------:R0:W-:Y:S04]  /*e1c0*/  @!P3 STG.E.U8 desc[UR26][R28.64+0x50], R7 ;  /* 0x000050071c00b986 */ /* 0x0001e8000c10111a */
[----:B------:R-:W3:Y:S01]  /*e1d0*/  LDL.LU R225, [R1+0x40] ;  /* 0x0000400001e17983 */ /* 0x000ee20000300800 */
[----:B----4-:R-:W-:-:S03]  /*e1e0*/  FMUL R3, R227, UR18 ;  /* 0x00000012e3037c20 */ /* 0x010fc60008400000 */
[----:B------:R-:W4:Y:S01]  /*e1f0*/  LDL.LU R227, [R1+0x44] ;  /* 0x0000440001e37983 */ /* 0x000f220000300800 */
[----:B0-----:R-:W-:Y:S01]  /*e200*/  F2FP.SATFINITE.E4M3.F32.PACK_AB_MERGE_C R7, RZ, R0, RZ ;  /* 0x00000000ff07723e */ /* 0x001fe200048070ff */
[----:B------:R-:W-:Y:S02]  /*e210*/  FMUL R0, R226, UR18 ;  /* 0x00000012e2007c20 */ /* 0x000fe40008400000 */
[----:B------:R-:W4:Y:S01]  /*e220*/  LDL.LU R226, [R1+0x48] ;  /* 0x0000480001e27983 */ /* 0x000f220000300800 */
[C---:B------:R-:W-:Y:S02]  /*e230*/  ISETP.LT.OR P2, PT, R42.reuse, 0x52, !P1 ;  /* 0x000000522a00780c */ /* 0x040fe40004f41670 */
[C---:B------:R-:W-:Y:S01]  /*e240*/  ISETP.LT.OR P6, PT, R42.reuse, 0x52, !P0 ;  /* 0x000000522a00780c */ /* 0x040fe200047c1670 */
[----:B------:R-:W4:Y:S01]  /*e250*/  LDL.LU R218, [R1+0x4c] ;  /* 0x00004c0001da7983 */ /* 0x000f220000300800 */
[----:B------:R-:W-:Y:S02]  /*e260*/  F2FP.SATFINITE.E4M3.F32.PACK_AB_MERGE_C R5, RZ, R2, RZ ;  /* 0x00000002ff05723e */ /* 0x000fe400048070ff */
[----:B------:R-:W-:-:S02]  /*e270*/  ISETP.LT.OR P5, PT, R42, 0x51, !P0 ;  /* 0x000000512a00780c */ /* 0x000fc400047a1670 */
[----:B------:R-:W-:Y:S02]  /*e280*/  F2FP.SATFINITE.E4M3.F32.PACK_AB_MERGE_C R11, RZ, R0, RZ ;  /* 0x00000000ff0b723e */ /* 0x000fe400048070ff */
[----:B------:R-:W-:-:S03]  /*e290*/  ISETP.LT.OR P3, PT, R42, 0x59, !P1 ;  /* 0x000000592a00780c */ /* 0x000fc60004f61670 */
[----:B------:R0:W-:Y:S01]  /*e2a0*/  @!P2 STG.E.U8 desc[UR26][R28.64+0x51], R9 ;  /* 0x000051091c00a986 */ /* 0x0001e2000c10111a */
[----:B------:R-:W-:-:S03]  /*e2b0*/  ISETP.LT.OR P2, PT, R42, 0x5a, !P1 ;  /* 0x0000005a2a00780c */ /* 0x000fc60004f41670 */
[----:B------:R1:W-:Y:S01]  /*e2c0*/  @!P6 STG.E.U8 desc[UR26][R30.64+0x51], R5 ;  /* 0x000051051e00e986 */ /* 0x0003e2000c10111a */
[----:B------:R-:W-:-:S03]  /*e2d0*/  ISETP.LT.OR P6, PT, R42, 0x5a, !P0 ;  /* 0x0000005a2a00780c */ /* 0x000fc600047c1670 */
[----:B------:R-:W-:Y:S01]  /*e2e0*/  @!P5 STG.E.U8 desc[UR26][R30.64+0x50], R13 ;  /* 0x0000500d1e00d986 */ /* 0x000fe2000c10111a */
[----:B0-----:R-:W-:-:S03]  /*e2f0*/  F2FP.SATFINITE.E4M3.F32.PACK_AB_MERGE_C R9, RZ, R3, RZ ;  /* 0x00000003ff09723e */ /* 0x001fc600048070ff */
[----:B------:R0:W-:Y:S04]  /*e300*/  @!P3 STG.E.U8 desc[UR26][R28.64+0x58], R7 ;  /* 0x000058071c00b986 */ /* 0x0001e8000c10111a */
[----:B------:R0:W-:Y:S01]  /*e310*/  @!P2 STG.E.U8 desc[UR26][R28.64+0x59], R9 ;  /* 0x000059091c00a986 */ /* 0x0001e2000c10111a */
[----:B--2---:R-:W-:-:S03]  /*e320*/  FMUL R0, R220, UR18 ;  /* 0x00000012dc007c20 */ /* 0x004fc60008400000 */
[----:B------:R-:W2:Y:S01]  /*e330*/  LDL.LU R220, [R1+0x50] ;  /* 0x0000500001dc7983 */ /* 0x000ea20000300800 */
[----:B------:R-:W-:-:S03]  /*e340*/  FMUL R2, R221, UR18 ;  /* 0x00000012dd027c20 */ /* 0x000fc60008400000 */
[----:B------:R-:W2:Y:S01]  /*e350*/  LDL.LU R221, [R1+0x54] ;  /* 0x0000540001dd7983 */ /* 0x000ea20000300800 */
[----:B-1----:R-:W-:Y:S01]  /*e360*/  F2FP.SATFINITE.E4M3.F32.PACK_AB_MERGE_C R5, RZ, R0, RZ ;  /* 0x00000000ff05723e */ /* 0x002fe200048070ff */
[----:B------:R-:W-:Y:S02]  /*e370*/  FMUL R3, R223, UR18 ;  /* 0x00000012df037c20 */ /* 0x000fe40008400000 */
[----:B------:R-:W2:Y:S01]  /*e380*/  LDL.LU R223, [R1+0x58] ;  /* 0x0000580001df7983 */ /* 0x000ea20000300800 */
[----:B0-----:R-:W-:Y:S01]  /*e390*/  F2FP.SATFINITE.E4M3.F32.PACK_AB_MERGE_C R7, RZ, R2, RZ ;  /* 0x00000002ff07723e */ /* 0x001fe200048070ff */
[----:B------:R-:W-:Y:S01]  /*e3a0*/  FMUL R4, R222, UR18 ;  /* 0x00000012de047c20 */ /* 0x000fe20008400000 */
[----:B------:R-:W-:Y:S01]  /*e3b0*/  F2FP.SATFINITE.E4M3.F32.PACK_AB_MERGE_C R9, RZ, R3, RZ ;  /* 0x00000003ff09723e */ /* 0x000fe200048070ff */
[----:B------:R-:W2:Y:S01]  /*e3c0*/  LDL.LU R222, [R1+0x5c] ;  /* 0x00005c0001de7983 */ /* 0x000ea20000300800 */
[----:B------:R-:W-:-:S03]  /*e3d0*/  FMUL R0, R224, UR18 ;  /* 0x00000012e0007c20 */ /* 0x000fc60008400000 */
[----:B------:R0:W-:Y:S04]  /*e3e0*/  @!P6 STG.E.U8 desc[UR26][R30.64+0x59], R5 ;  /* 0x000059051e00e986 */ /* 0x0001e8000c10111a */
[----:B------:R-:W2:Y:S01]  /*e3f0*/  LDL.LU R224, [R1+0x60] ;  /* 0x0000600001e07983 */ /* 0x000ea20000300800 */
[----:B0-----:R-:W-:Y:S01]  /*e400*/  F2FP.SATFINITE.E4M3.F32.PACK_AB_MERGE_C R5, RZ, R0, RZ ;  /* 0x00000000ff05723e */ /* 0x001fe200048070ff */
[----:B---3--:R-:W-:Y:S02]  /*e410*/  FMUL R2, R225, UR18 ;  /* 0x00000012e1027c20 */ /* 0x008fe40008400000 */
[----:B------:R-:W3:Y:S01]  /*e420*/  LDL.LU R225, [R1+0x64] ;  /* 0x0000640001e17983 */ /* 0x000ee20000300800 */
[----:B----4-:R-:W-:-:S03]  /*e430*/  FMUL R3, R227, UR18 ;  /* 0x00000012e3037c20 */ /* 0x010fc60008400000 */
[----:B------:R-:W4:Y:S01]  /*e440*/  LDL.LU R227, [R1+0x68] ;  /* 0x0000680001e37983 */ /* 0x000f220000300800 */
[----:B------:R-:W-:-:S03]  /*e450*/  FMUL R0, R226, UR18 ;  /* 0x00000012e2007c20 */ /* 0x000fc60008400000 */
[----:B------:R-:W4:Y:S01]  /*e460*/  LDL.LU R226, [R1+0x6c] ;  /* 0x00006c0001e27983 */ /* 0x000f220000300800 */
[C---:B------:R-:W-:Y:S02]  /*e470*/  ISETP.LT.OR P5, PT, R42.reuse, 0x59, !P0 ;  /* 0x000000592a00780c */ /* 0x040fe400047a1670 */
[C---:B------:R-:W-:Y:S02]  /*e480*/  ISETP.LT.OR P2, PT, R42.reuse, 0x62, !P1 ;  /* 0x000000622a00780c */ /* 0x040fe40004f41670 */
[C---:B------:R-:W-:Y:S02]  /*e490*/  ISETP.LT.OR P3, PT, R42.reuse, 0x61, !P1 ;  /* 0x000000612a00780c */ /* 0x040fe40004f61670 */
[----:B------:R-:W-:-:S07]  /*e4a0*/  ISETP.LT.OR P6, PT, R42, 0x62, !P0 ;  /* 0x000000622a00780c */ /* 0x000fce00047c1670 */
[----:B------:R-:W-:Y:S01]  /*e4b0*/  @!P5 STG.E.U8 desc[UR26][R30.64+0x58], R11 ;  /* 0x0000580b1e00d986 */ /* 0x000fe2000c10111a */
[----:B------:R-:W-:-:S03]  /*e4c0*/  ISETP.LT.OR P5, PT, R42, 0x61, !P0 ;  /* 0x000000612a00780c */ /* 0x000fc600047a1670 */
[----:B------:R0:W-:Y:S01]  /*e4d0*/  @!P2 STG.E.U8 desc[UR26][R28.64+0x61], R9 ;  /* 0x000061091c00a986 */ /* 0x0001e2000c10111a */
[----:B------:R-:W-:-:S03]  /*e4e0*/  ISETP.LT.OR P2, PT, R42, 0x6a, !P1 ;  /* 0x0000006a2a00780c */ /* 0x000fc60004f41670 */
[----:B------:R1:W-:Y:S01]  /*e4f0*/  @!P3 STG.E.U8 desc[UR26][R28.64+0x60], R7 ;  /* 0x000060071c00b986 */ /* 0x0003e2000c10111a */
[----:B------:R-:W-:Y:S02]  /*e500*/  ISETP.LT.OR P3, PT, R42, 0x69, !P1 ;  /* 0x000000692a00780c */ /* 0x000fe40004f61670 */
[----:B------:R-:W-:Y:S01]  /*e510*/  F2FP.SATFINITE.E4M3.F32.PACK_AB_MERGE_C R13, RZ, R4, RZ ;  /* 0x00000004ff0d723e */ /* 0x000fe200048070ff */
[----:B------:R1:W-:Y:S01]  /*e520*/  @!P6 STG.E.U8 desc[UR26][R30.64+0x61], R5 ;  /* 0x000061051e00e986 */ /* 0x0003e2000c10111a */
[----:B0-----:R-:W-:-:S03]  /*e530*/  F2FP.SATFINITE.E4M3.F32.PACK_AB_MERGE_C R9, RZ, R3, RZ ;  /* 0x00000003ff09723e */ /* 0x001fc600048070ff */
[----:B------:R-:W-:Y:S01]  /*e540*/  @!P5 STG.E.U8 desc[UR26][R30.64+0x60], R13 ;  /* 0x0000600d1e00d986 */ /* 0x000fe2000c10111a */
[----:B-1----:R-:W-:-:S03]  /*e550*/  F2FP.SATFINITE.E4M3.F32.PACK_AB_MERGE_C R7, RZ, R2, RZ ;  /* 0x00000002ff07723e */ /* 0x002fc600048070ff */
[----:B------:R-:W-:Y:S01]  /*e560*/  @!P2 STG.E.U8 desc[UR26][R28.64+0x69], R9 ;  /* 0x000069091c00a986 */ /* 0x000fe2000c10111a */
[C---:B------:R-:W-:Y:S02]  /*e570*/  ISETP.LT.OR P5, PT, R42.reuse, 0x69, !P0 ;  /* 0x000000692a00780c */ /* 0x040fe400047a1670 */
[C---:B------:R-:W-:Y:S01]  /*e580*/  ISETP.LT.OR P6, PT, R42.reuse, 0x6a, !P0 ;  /* 0x0000006a2a00780c */ /* 0x040fe200047c1670 */
[----:B------:R0:W-:Y:S01]  /*e590*/  @!P3 STG.E.U8 desc[UR26][R28.64+0x68], R7 ;  /* 0x000068071c00b986 */ /* 0x0001e2000c10111a */
[----:B------:R-:W-:Y:S01]  /*e5a0*/  ISETP.LT.OR P2, PT, R42, 0x72, !P1 ;  /* 0x000000722a00780c */ /* 0x000fe20004f41670 */
[----:B------:R-:W-:Y:S01]  /*e5b0*/  FMUL R2, R218, UR18 ;  /* 0x00000012da027c20 */ /* 0x000fe20008400000 */
[----:B------:R-:W-:Y:S02]  /*e5c0*/  ISETP.LT.OR P3, PT, R42, 0x71, !P1 ;  /* 0x000000712a00780c */ /* 0x000fe40004f61670 */
[----:B------:R-:W-:Y:S02]  /*e5d0*/  F2FP.SATFINITE.E4M3.F32.PACK_AB_MERGE_C R11, RZ, R0, RZ ;  /* 0x00000000ff0b723e */ /* 0x000fe400048070ff */
[----:B------:R-:W-:-:S03]  /*e5e0*/  F2FP.SATFINITE.E4M3.F32.PACK_AB_MERGE_C R5, RZ, R2, RZ ;  /* 0x00000002ff05723e */ /* 0x000fc600048070ff */
[----:B------:R-:W-:Y:S01]  /*e5f0*/  @!P5 STG.E.U8 desc[UR26][R30.64+0x68], R11 ;  /* 0x0000680b1e00d986 */ /* 0x000fe2000c10111a */
[----:B------:R-:W-:-:S03]  /*e600*/  ISETP.LT.OR P5, PT, R42, 0x71, !P0 ;  /* 0x000000712a00780c */ /* 0x000fc600047a1670 */
[----:B------:R-:W-:Y:S01]  /*e610*/  @!P6 STG.E.U8 desc[UR26][R30.64+0x69], R5 ;  /* 0x000069051e00e986 */ /* 0x000fe2000c10111a */
[----:B------:R-:W-:Y:S01]  /*e620*/  ISETP.LT.OR P6, PT, R42, 0x72, !P0 ;  /* 0x000000722a00780c */ /* 0x000fe200047c1670 */
[----:B--2---:R-:W-:Y:S01]  /*e630*/  FMUL R0, R220, UR18 ;  /* 0x00000012dc007c20 */ /* 0x004fe20008400000 */
[----:B------:R-:W-:-:S04]  /*e640*/  FMUL R3, R221, UR18 ;  /* 0x00000012dd037c20 */ /* 0x000fc80008400000 */
[----:B0-----:R-:W-:Y:S02]  /*e650*/  F2FP.SATFINITE.E4M3.F32.PACK_AB_MERGE_C R7, RZ, R0, RZ ;  /* 0x00000000ff07723e */ /* 0x001fe400048070ff */
[----:B------:R-:W-:Y:S01]  /*e660*/  F2FP.SATFINITE.E4M3.F32.PACK_AB_MERGE_C R9, RZ, R3, RZ ;  /* 0x00000003ff09723e */ /* 0x000fe200048070ff */
[----:B------:R-:W-:Y:S02]  /*e670*/  FMUL R0, R223, UR18 ;  /* 0x00000012df007c20 */ /* 0x000fe40008400000 */
[----:B------:R0:W-:Y:S01]  /*e680*/  @!P3 STG.E.U8 desc[UR26][R28.64+0x70], R7 ;  /* 0x000070071c00b986 */ /* 0x0001e2000c10111a */
[----:B------:R-:W-:-:S03]  /*e690*/  ISETP.LT.OR P3, PT, R42, 0x79, !P0 ;  /* 0x000000792a00780c */ /* 0x000fc60004761670 */
[----:B------:R1:W-:Y:S01]  /*e6a0*/  @!P2 STG.E.U8 desc[UR26][R28.64+0x71], R9 ;  /* 0x000071091c00a986 */ /* 0x0003e2000c10111a */
[C---:B------:R-:W-:Y:S02]  /*e6b0*/  ISETP.LT.OR P2, PT, R42.reuse, 0x79, !P1 ;  /* 0x000000792a00780c */ /* 0x040fe40004f41670 */
[----:B------:R-:W-:Y:S02]  /*e6c0*/  ISETP.LT.OR P1, PT, R42, 0x7a, !P1 ;  /* 0x0000007a2a00780c */ /* 0x000fe40004f21670 */
[----:B------:R-:W-:Y:S01]  /*e6d0*/  F2FP.SATFINITE.E4M3.F32.PACK_AB_MERGE_C R13, RZ, R0, RZ ;  /* 0x00000000ff0d723e */ /* 0x000fe200048070ff */
[----:B------:R-:W-:Y:S01]  /*e6e0*/  FMUL R0, R222, UR18 ;  /* 0x00000012de007c20 */ /* 0x000fe20008400000 */
[----:B------:R-:W-:Y:S01]  /*e6f0*/  ISETP.LT.OR P0, PT, R42, 0x7a, !P0 ;  /* 0x0000007a2a00780c */ /* 0x000fe20004701670 */
[----:B------:R-:W-:-:S03]  /*e700*/  FMUL R2, R224, UR18 ;  /* 0x00000012e0027c20 */ /* 0x000fc60008400000 */
[----:B0-----:R-:W-:Y:S02]  /*e710*/  F2FP.SATFINITE.E4M3.F32.PACK_AB_MERGE_C R7, RZ, R0, RZ ;  /* 0x00000000ff07723e */ /* 0x001fe400048070ff */
[----:B-1----:R-:W-:Y:S01]  /*e720*/  F2FP.SATFINITE.E4M3.F32.PACK_AB_MERGE_C R9, RZ, R2, RZ ;  /* 0x00000002ff09723e */ /* 0x002fe200048070ff */
[----:B---3--:R-:W-:Y:S01]  /*e730*/  FMUL R3, R225, UR18 ;  /* 0x00000012e1037c20 */ /* 0x008fe20008400000 */
[----:B----4-:R-:W-:Y:S01]  /*e740*/  FMUL R4, R227, UR18 ;  /* 0x00000012e3047c20 */ /* 0x010fe20008400000 */
[----:B------:R-:W-:-:S03]  /*e750*/  FMUL R5, R226, UR18 ;  /* 0x00000012e2057c20 */ /* 0x000fc60008400000 */
[----:B------:R-:W-:Y:S02]  /*e760*/  F2FP.SATFINITE.E4M3.F32.PACK_AB_MERGE_C R3, RZ, R3, RZ ;  /* 0x00000003ff03723e */ /* 0x000fe400048070ff */
[----:B------:R-:W-:Y:S02]  /*e770*/  F2FP.SATFINITE.E4M3.F32.PACK_AB_MERGE_C R11, RZ, R4, RZ ;  /* 0x00000004ff0b723e */ /* 0x000fe400048070ff */
[----:B------:R-:W-:Y:S01]  /*e780*/  F2FP.SATFINITE.E4M3.F32.PACK_AB_MERGE_C R5, RZ, R5, RZ ;  /* 0x00000005ff05723e */ /* 0x000fe200048070ff */
[----:B------:R0:W-:Y:S04]  /*e790*/  @!P5 STG.E.U8 desc[UR26][R30.64+0x70], R13 ;  /* 0x0000700d1e00d986 */ /* 0x0001e8000c10111a */
[----:B------:R0:W-:Y:S04]  /*e7a0*/  @!P6 STG.E.U8 desc[UR26][R30.64+0x71], R7 ;  /* 0x000071071e00e986 */ /* 0x0001e8000c10111a */
[----:B------:R0:W-:Y:S04]  /*e7b0*/  @!P2 STG.E.U8 desc[UR26][R28.64+0x78], R9 ;  /* 0x000078091c00a986 */ /* 0x0001e8000c10111a */
[----:B------:R0:W-:Y:S04]  /*e7c0*/  @!P1 STG.E.U8 desc[UR26][R28.64+0x79], R3 ;  /* 0x000079031c009986 */ /* 0x0001e8000c10111a */
[----:B------:R0:W-:Y:S04]  /*e7d0*/  @!P3 STG.E.U8 desc[UR26][R30.64+0x78], R11 ;  /* 0x0000780b1e00b986 */ /* 0x0001e8000c10111a */
[----:B------:R0:W-:Y:S02]  /*e7e0*/  @!P0 STG.E.U8 desc[UR26][R30.64+0x79], R5 ;  /* 0x000079051e008986 */ /* 0x0001e4000c10111a */
.L_x_289:
[----:B------:R-:W-:Y:S05]  /*e7f0*/  BSYNC B0 ;  /* 0x0000000000007941 */ /* 0x000fea0003800000 */
.L_x_31:
[----:B0----5:R-:W2:Y:S04]  /*e800*/  LDL.LU R3, [R1+0x70] ;  /* 0x0000700001037983 */ /* 0x021ea80000300800 */
[----:B------:R-:W2:Y:S01]  /*e810*/  LDL.LU R2, [R1+0x74] ;  /* 0x0000740001027983 */ /* 0x000ea20000300800 */
[----:B------:R-:W-:Y:S01]  /*e820*/  ULDC UR10, c[0x0][0xc] ;  /* 0x00000300000a7ab9 */ /* 0x000fe20000000800 */
[----:B------:R-:W-:Y:S01]  /*e830*/  ULDC UR11, c[0x0][0x10] ;  /* 0x00000400000b7ab9 */ /* 0x000fe20000000800 */
[----:B------:R-:W2:Y:S01]  /*e840*/  LDC R5, c[0x0][0x14] ;  /* 0x00000500ff057b82 */ /* 0x000ea20000000800 */
[----:B------:R-:W-:Y:S01]  /*e850*/  UIMAD.WIDE.U32 UR10, UR10, UR11, URZ ;  /* 0x0000000b0a0a72a5 */ /* 0x000fe2000f8e003f */
[----:B------:R-:W-:Y:S01]  /*e860*/  PRMT R0, RZ, 0x7610, R0 ;  /* 0x00007610ff007816 */ /* 0x000fe20000000000 */
[----:B------:R-:W-:-:S04]  /*e870*/  UMOV UR19, 0xffffffff ;  /* 0xffffffff00137882 */ /* 0x000fc80000000000 */
[----:B--2---:R-:W-:-:S04]  /*e880*/  IMAD.WIDE.U32 R2, R5, UR10, R2 ;  /* 0x0000000a05027c25 */ /* 0x004fc8000f8e0002 */
[----:B------:R-:W-:Y:S01]  /*e890*/  IMAD R5, R5, UR11, RZ ;  /* 0x0000000b05057c24 */ /* 0x000fe2000f8e02ff */
[----:B------:R-:W-:Y:S01]  /*e8a0*/  ULDC.64 UR10, c[0x0][0x650] ;  /* 0x00019400000a7ab9 */ /* 0x000fe20000000a00 */
[----:B------:R-:W-:Y:S01]  /*e8b0*/  IMAD.MOV.U32 R19, RZ, RZ, R2 ;  /* 0x000000ffff137224 */ /* 0x000fe200078e0002 */
[----:B------:R-:W-:Y:S01]  /*e8c0*/  ISETP.GE.U32.AND P0, PT, R2, UR10, PT ;  /* 0x0000000a02007c0c */ /* 0x000fe2000bf06070 */
[----:B------:R-:W-:Y:S02]  /*e8d0*/  IMAD.IADD R22, R3, 0x1, R5 ;  /* 0x0000000103167824 */ /* 0x000fe400078e0205 */
[----:B------:R-:W-:-:S03]  /*e8e0*/  IMAD.MOV.U32 R2, RZ, RZ, -0x1 ;  /* 0xffffffffff027424 */ /* 0x000fc600078e00ff */
[----:B------:R0:W-:Y:S01]  /*e8f0*/  STL [R1+0x70], R22 ;  /* 0x0000701601007387 */ /* 0x0001e20000100800 */
[----:B------:R-:W-:-:S03]  /*e900*/  ISETP.GE.U32.AND.EX P0, PT, R22, UR11, PT, P0 ;  /* 0x0000000b16007c0c */ /* 0x000fc6000bf06100 */
[----:B------:R0:W-:Y:S04]  /*e910*/  STL [R1+0x74], R19 ;  /* 0x0000741301007387 */ /* 0x0001e80000100800 */
[----:B------:R0:W-:Y:S06]  /*e920*/  STL [R1+0x78], R2 ;  /* 0x0000780201007387 */ /* 0x0001ec0000100800 */
[----:B------:R-:W-:Y:S05]  /*e930*/  @P0 BRA `(.L_x_290) ;  /* 0x00000004006c0947 */ /* 0x000fea0003800000 */
[----:B------:R-:W2:Y:S01]  /*e940*/  S2R R14, SR_CTAID.X ;  /* 0x00000000000e7919 */ /* 0x000ea20000002500 */
[----:B------:R-:W5:Y:S01]  /*e950*/  LDC.64 R8, c[0x0][0x628] ;  /* 0x00018a00ff087b82 */ /* 0x000f620000000a00 */
[----:B------:R-:W-:Y:S01]  /*e960*/  ULDC UR6, c[0x0][0x150] ;  /* 0x0000540000067ab9 */ /* 0x000fe20000000800 */
[----:B------:R-:W-:Y:S01]  /*e970*/  IMAD.MOV.U32 R6, RZ, RZ, R19 ;  /* 0x000000ffff067224 */ /* 0x000fe200078e0013 */
[----:B------:R-:W0:Y:S01]  /*e980*/  S2R R16, SR_CTAID.Y ;  /* 0x0000000000107919 */ /* 0x000e220000002600 */
[----:B------:R-:W-:-:S04]  /*e990*/  IMAD.MOV.U32 R7, RZ, RZ, R22 ;  /* 0x000000ffff077224 */ /* 0x000fc800078e0016 */
[----:B------:R-:W0:Y:S08]  /*e9a0*/  LDC R17, c[0x0][0x144] ;  /* 0x00005100ff117b82 */ /* 0x000e300000000800 */
[----:B------:R-:W0:Y:S08]  /*e9b0*/  LDC R10, c[0x0][0x630] ;  /* 0x00018c00ff0a7b82 */ /* 0x000e300000000800 */
[----:B------:R-:W0:Y:S01]  /*e9c0*/  LDC.64 R12, c[0x0][0x620] ;  /* 0x00018800ff0c7b82 */ /* 0x000e220000000a00 */
[----:B-----5:R-:W-:-:S04]  /*e9d0*/  ISETP.NE.U32.AND P0, PT, R8, RZ, PT ;  /* 0x000000ff0800720c */ /* 0x020fc80003f05070 */
[----:B------:R-:W-:Y:S02]  /*e9e0*/  ISETP.NE.AND.EX P0, PT, R9, RZ, PT, P0 ;  /* 0x000000ff0900720c */ /* 0x000fe40003f05300 */
[----:B--2---:R-:W-:-:S05]  /*e9f0*/  I2FP.F32.U32 R0, R14 ;  /* 0x0000000e00007245 */ /* 0x004fca0000201000 */
[----:B------:R-:W-:-:S04]  /*ea00*/  FMUL R0, R0, UR6 ;  /* 0x0000000600007c20 */ /* 0x000fc80008400000 */
[----:B------:R2:W0:Y:S02]  /*ea10*/  F2I.U32.TRUNC.NTZ R15, R0 ;  /* 0x00000000000f7305 */ /* 0x000424000020f000 */
[----:B------:R-:W-:Y:S05]  /*ea20*/  @!P0 BRA `(.L_x_291) ;  /* 0x0000000000288947 */ /* 0x000fea0003800000 */
[----:B--2---:R-:W2:Y:S02]  /*ea30*/  LDC R0, c[0x0][0x634] ;  /* 0x00018d00ff007b82 */ /* 0x004ea40000000800 */
[----:B--2---:R-:W-:-:S05]  /*ea40*/  IADD3 R7, P0, R19, R0, RZ ;  /* 0x0000000013077210 */ /* 0x004fca0007f1e0ff */
[----:B------:R-:W-:-:S04]  /*ea50*/  IMAD.X R11, RZ, RZ, R22, P0 ;  /* 0x000000ffff0b7224 */ /* 0x000fc800000e0616 */
[----:B0-----:R-:W-:-:S04]  /*ea60*/  IMAD.WIDE.U32 R2, R11, R8, RZ ;  /* 0x000000080b027225 */ /* 0x001fc800078e00ff */
[----:B------:R-:W-:-:S04]  /*ea70*/  IMAD.WIDE.U32 R4, P0, R7, R9, R2 ;  /* 0x0000000907047225 */ /* 0x000fc80007800002 */
[----:B------:R-:W-:-:S04]  /*ea80*/  IMAD.WIDE.U32 R2, R7, R8, RZ ;  /* 0x0000000807027225 */ /* 0x000fc800078e00ff */
[----:B------:R-:W-:Y:S01]  /*ea90*/  IMAD.X R7, RZ, RZ, RZ, P0 ;  /* 0x000000ffff077224 */ /* 0x000fe200000e06ff */
[----:B------:R-:W-:Y:S01]  /*eaa0*/  IADD3 RZ, P0, R3, R4, RZ ;  /* 0x0000000403ff7210 */ /* 0x000fe20007f1e0ff */
[----:B------:R-:W-:-:S04]  /*eab0*/  IMAD.MOV.U32 R6, RZ, RZ, R5 ;  /* 0x000000ffff067224 */ /* 0x000fc800078e0005 */
[----:B------:R-:W-:-:S08]  /*eac0*/  IMAD.WIDE.U32.X R6, R11, R9, R6, P0 ;  /* 0x000000090b067225 */ /* 0x000fd000000e0406 */
.L_x_291:
[-CC-:B0-----:R-:W-:Y:S01]  /*ead0*/  SHF.R.U64 R24, R6, R10.reuse, R7.reuse ;  /* 0x0000000a06187219 */ /* 0x181fe20000001207 */
[----:B------:R-:W0:Y:S01]  /*eae0*/  LDC.64 R20, c[0x0][0x640] ;  /* 0x00019000ff147b82 */ /* 0x000e220000000a00 */
[----:B--2---:R-:W-:Y:S01]  /*eaf0*/  SHF.R.U32.HI R0, RZ, R10, R7 ;  /* 0x0000000aff007219 */ /* 0x004fe20000011607 */
[----:B------:R-:W-:Y:S01]  /*eb00*/  IMAD.MOV.U32 R2, RZ, RZ, R19 ;  /* 0x000000ffff027224 */ /* 0x000fe200078e0013 */
[----:B------:R-:W-:Y:S01]  /*eb10*/  IADD3 R5, P0, RZ, -R24, RZ ;  /* 0x80000018ff057210 */ /* 0x000fe20007f1e0ff */
[----:B------:R-:W-:Y:S01]  /*eb20*/  IMAD.MOV R15, RZ, RZ, -R15 ;  /* 0x000000ffff0f7224 */ /* 0x000fe200078e0a0f */
[----:B------:R-:W-:Y:S01]  /*eb30*/  ULDC UR6, c[0x0][0x154] ;  /* 0x0000550000067ab9 */ /* 0x000fe20000000800 */
[----:B------:R-:W-:Y:S02]  /*eb40*/  IMAD.MOV.U32 R7, RZ, RZ, 0x1 ;  /* 0x00000001ff077424 */ /* 0x000fe400078e00ff */
[----:B------:R-:W2:Y:S01]  /*eb50*/  LDC R4, c[0x0][0x618] ;  /* 0x00018600ff047b82 */ /* 0x000ea20000000800 */
[----:B------:R-:W-:-:S02]  /*eb60*/  IMAD.X R3, RZ, RZ, ~R0, P0 ;  /* 0x000000ffff037224 */ /* 0x000fc400000e0e00 */
[----:B------:R-:W-:Y:S02]  /*eb70*/  IMAD R15, R17, R15, R14 ;  /* 0x0000000f110f7224 */ /* 0x000fe400078e020e */
[-C--:B------:R-:W-:Y:S02]  /*eb80*/  IMAD R0, R3, R12.reuse, RZ ;  /* 0x0000000c03007224 */ /* 0x080fe400078e02ff */
[----:B------:R-:W-:Y:S01]  /*eb90*/  IMAD.MOV.U32 R3, RZ, RZ, R22 ;  /* 0x000000ffff037224 */ /* 0x000fe200078e0016 */
[----:B------:R-:W5:Y:S01]  /*eba0*/  LDC R6, c[0x0][0x608] ;  /* 0x00018200ff067b82 */ /* 0x000f620000000800 */
[----:B------:R-:W-:-:S04]  /*ebb0*/  IMAD.WIDE.U32 R2, R5, R12, R2 ;  /* 0x0000000c05027225 */ /* 0x000fc800078e0002 */
[----:B------:R-:W-:-:S03]  /*ebc0*/  IMAD R5, R5, R13, R0 ;  /* 0x0000000d05057224 */ /* 0x000fc600078e0200 */
[----:B------:R-:W1:Y:S01]  /*ebd0*/  LDC R18, c[0x0][0x658] ;  /* 0x00019600ff127b82 */ /* 0x000e620000000800 */
[----:B------:R-:W-:Y:S01]  /*ebe0*/  I2FP.F32.U32 R0, R16 ;  /* 0x0000001000007245 */ /* 0x000fe20000201000 */
[----:B------:R-:W-:Y:S01]  /*ebf0*/  IMAD.IADD R3, R3, 0x1, R5 ;  /* 0x0000000103037824 */ /* 0x000fe200078e0205 */
[----:B0-----:R-:W-:Y:S01]  /*ec00*/  ISETP.NE.U32.AND P0, PT, R20, RZ, PT ;  /* 0x000000ff1400720c */ /* 0x001fe20003f05070 */
[----:B------:R-:W-:Y:S02]  /*ec10*/  IMAD.MOV.U32 R5, RZ, RZ, -0x1 ;  /* 0xffffffffff057424 */ /* 0x000fe400078e00ff */
[----:B------:R-:W-:Y:S02]  /*ec20*/  FMUL R0, R0, UR6 ;  /* 0x0000000600007c20 */ /* 0x000fe40008400000 */
[----:B------:R-:W0:Y:S01]  /*ec30*/  LDC R13, c[0x0][0x148] ;  /* 0x00005200ff0d7b82 */ /* 0x000e220000000800 */
[----:B--2---:R-:W-:Y:S01]  /*ec40*/  SHF.R.U64 R10, R2, R4, R3 ;  /* 0x00000004020a7219 */ /* 0x004fe20000001203 */
[----:B------:R2:W0:Y:S01]  /*ec50*/  F2I.U32.TRUNC.NTZ R12, R0 ;  /* 0x00000000000c7305 */ /* 0x000422000020f000 */
[----:B------:R-:W-:-:S02]  /*ec60*/  ISETP.NE.AND.EX P0, PT, R21, RZ, PT, P0 ;  /* 0x000000ff1500720c */ /* 0x000fc40003f05300 */
[----:B------:R-:W-:-:S03]  /*ec70*/  SHF.R.U32.HI R3, RZ, R4, R3 ;  /* 0x00000004ff037219 */ /* 0x000fc60000011603 */
[----:B------:R-:W0:Y:S01]  /*ec80*/  LDC R14, c[0x0][0x600] ;  /* 0x00018000ff0e7b82 */ /* 0x000e220000000800 */
[-CC-:B-----5:R-:W-:Y:S02]  /*ec90*/  SHF.R.U64 R8, R10, R6.reuse, R3.reuse ;  /* 0x000000060a087219 */ /* 0x1a0fe40000001203 */
[----:B------:R-:W-:-:S05]  /*eca0*/  SHF.R.U32.HI R3, RZ, R6, R3 ;  /* 0x00000006ff037219 */ /* 0x000fca0000011603 */
[----:B------:R-:W0:Y:S01]  /*ecb0*/  LDC R19, c[0x0][0x648] ;  /* 0x00019200ff137b82 */ /* 0x000e220000000800 */
[-CC-:B-1----:R-:W-:Y:S02]  /*ecc0*/  SHF.R.U64 R11, R8, R18.reuse, R3.reuse ;  /* 0x00000012080b7219 */ /* 0x182fe40000001203 */
[-C--:B------:R-:W-:Y:S02]  /*ecd0*/  SHF.L.U32 R5, R5, R18.reuse, RZ ;  /* 0x0000001205057219 */ /* 0x080fe400000006ff */
[-C--:B------:R-:W-:Y:S01]  /*ece0*/  SHF.R.U32.HI R3, RZ, R18.reuse, R3 ;  /* 0x00000012ff037219 */ /* 0x080fe20000011603 */
[----:B------:R-:W-:Y:S01]  /*ecf0*/  IMAD.MOV.U32 R2, RZ, RZ, R11 ;  /* 0x000000ffff027224 */ /* 0x000fe200078e000b */
[----:B------:R-:W-:Y:S01]  /*ed00*/  SHF.L.U32 R40, R7, R18, RZ ;  /* 0x0000001207287219 */ /* 0x000fe200000006ff */
[----:B------:R-:W1:Y:S01]  /*ed10*/  LDC R22, c[0x0][0x638] ;  /* 0x00018e00ff167b82 */ /* 0x000e620000000800 */
[----:B------:R-:W-:-:S07]  /*ed20*/  LOP3.LUT R17, RZ, R5, RZ, 0x33, !PT ;  /* 0x00000005ff117212 */ /* 0x000fce00078e33ff */
[----:B------:R-:W0:Y:S01]  /*ed30*/  LDC R23, c[0x0][0x610] ;  /* 0x00018400ff177b82 */ /* 0x000e220000000800 */
[----:B--2---:R-:W-:Y:S05]  /*ed40*/  @!P0 BRA `(.L_x_292) ;  /* 0x0000000000288947 */ /* 0x004fea0003800000 */
[----:B------:R-:W2:Y:S02]  /*ed50*/  LDC R0, c[0x0][0x64c] ;  /* 0x00019300ff007b82 */ /* 0x000ea40000000800 */
[----:B--2---:R-:W-:-:S05]  /*ed60*/  IADD3 R7, P0, R11, R0, RZ ;  /* 0x000000000b077210 */ /* 0x004fca0007f1e0ff */
        /* <DEDUP_REMOVED lines=8> */
.L_x_292:
[----:B0-----:R-:W-:Y:S01]  /*edf0*/  SHF.R.U64 R0, R2, R19, R3 ;  /* 0x0000001302007219 */ /* 0x001fe20000001203 */
[----:B------:R-:W-:Y:S01]  /*ee00*/  VIADD R3, R14, 0xffffffff ;  /* 0xffffffff0e037836 */ /* 0x000fe20000000000 */
[----:B------:R-:W-:Y:S01]  /*ee10*/  LOP3.LUT R5, R8, R17, RZ, 0xc0, !PT ;  /* 0x0000001108057212 */ /* 0x000fe200078ec0ff */
[----:B------:R-:W-:Y:S01]  /*ee20*/  IMAD.MOV R12, RZ, RZ, -R12 ;  /* 0x000000ffff0c7224 */ /* 0x000fe200078e0a0c */
[----:B------:R-:W-:Y:S01]  /*ee30*/  R2UR UR19, R24 ;  /* 0x00000000181372ca */ /* 0x000fe200000e0000 */
[----:B------:R-:W-:Y:S01]  /*ee40*/  IMAD.MOV R2, RZ, RZ, -R0 ;  /* 0x000000ffff027224 */ /* 0x000fe200078e0a00 */
[----:B------:R-:W-:Y:S01]  /*ee50*/  LOP3.LUT R3, R10, R3, RZ, 0xc0, !PT ;  /* 0x000000030a037212 */ /* 0x000fe200078ec0ff */
[----:B------:R-:W-:Y:S02]  /*ee60*/  IMAD R40, R40, R0, R5 ;  /* 0x0000000028287224 */ /* 0x000fe400078e0205 */
[----:B------:R-:W-:Y:S02]  /*ee70*/  @P4 IMAD R15, R13, R12, R16 ;  /* 0x0000000c0d0f4224 */ /* 0x000fe400078e0210 */
[----:B-1----:R-:W-:-:S02]  /*ee80*/  IMAD R0, R2, R22, R11 ;  /* 0x0000001602007224 */ /* 0x002fc400078e020b */
[----:B------:R-:W-:Y:S02]  /*ee90*/  IMAD R40, R40, R23, R15 ;  /* 0x0000001728287224 */ /* 0x000fe400078e020f */
[----:B------:R-:W-:Y:S02]  /*eea0*/  IMAD R3, R0, R14, R3 ;  /* 0x0000000e00037224 */ /* 0x000fe400078e0203 */
[----:B------:R-:W-:-:S03]  /*eeb0*/  IMAD.MOV.U32 R0, RZ, RZ, 0x1 ;  /* 0x00000001ff007424 */ /* 0x000fc600078e00ff */
[----:B------:R-:W-:Y:S02]  /*eec0*/  SEL R2, R3, R40, !P4 ;  /* 0x0000002803027207 */ /* 0x000fe40006000000 */
[----:B------:R-:W-:-:S03]  /*eed0*/  SEL R40, R40, R3, !P4 ;  /* 0x0000000328287207 */ /* 0x000fc60006000000 */
[----:B------:R2:W-:Y:S04]  /*eee0*/  STL [R1+0x78], R2 ;  /* 0x0000780201007387 */ /* 0x0005e80000100800 */
.L_x_290:
[----:B------:R-:W-:Y:S01]  /*eef0*/  UIADD3 UR5, UR9, UR5, URZ ;  /* 0x0000000509057290 */ /* 0x000fe2000fffe03f */
[----:B------:R0:W-:Y:S01]  /*ef00*/  STL [R1+0x7c], R40 ;  /* 0x00007c2801007387 */ /* 0x0001e20000100800 */
[----:B------:R-:W-:Y:S02]  /*ef10*/  LOP3.LUT P0, RZ, R0, 0xff, RZ, 0xc0, !PT ;  /* 0x000000ff00ff7812 */ /* 0x000fe4000780c0ff */
[----:B------:R-:W-:Y:S02]  /*ef20*/  USHF.R.U32.HI UR6, URZ, 0x1, UR5 ;  /* 0x000000013f067899 */ /* 0x000fe40008011605 */
[----:B------:R-:W-:Y:S02]  /*ef30*/  UISETP.GT.U32.AND UP0, UPT, UR5, 0x1, UPT ;  /* 0x000000010500788c */ /* 0x000fe4000bf04070 */
[----:B------:R-:W-:Y:S02]  /*ef40*/  ULOP3.LUT UR6, UR6, 0x1, URZ, 0xc0, !UPT ;  /* 0x0000000106067892 */ /* 0x000fe4000f8ec03f */
[----:B------:R-:W-:-:S02]  /*ef50*/  UISETP.LT.U32.AND UP0, UPT, UR9, 0x2, UP0 ;  /* 0x000000020900788c */ /* 0x000fc40008701070 */
[----:B------:R-:W-:Y:S02]  /*ef60*/  UISETP.NE.U32.AND UP1, UPT, UR6, 0x1, UPT ;  /* 0x000000010600788c */ /* 0x000fe4000bf25070 */
[----:B------:R-:W-:Y:S02]  /*ef70*/  USEL UR10, URZ, 0x1, !UP0 ;  /* 0x000000013f0a7887 */ /* 0x000fe4000c000000 */
[----:B------:R-:W-:Y:S02]  /*ef80*/  UISETP.GT.U32.AND UP1, UPT, UR9, 0x1, !UP1 ;  /* 0x000000010900788c */ /* 0x000fe4000cf24070 */
[----:B------:R-:W-:Y:S02]  /*ef90*/  ULOP3.LUT UR5, UR5, 0x1, URZ, 0xc0, !UPT ;  /* 0x0000000105057892 */ /* 0x000fe4000f8ec03f */
[----:B------:R-:W-:-:S04]  /*efa0*/  USEL UR6, URZ, 0x1, !UP1 ;  /* 0x000000013f067887 */ /* 0x000fc8000c800000 */
[----:B------:R-:W-:Y:S01]  /*efb0*/  ULOP3.LUT UR4, UR6, UR4, UR10, 0x96, !UPT ;  /* 0x0000000406047292 */ /* 0x000fe2000f8e960a */
[----:B0-----:R-:W-:Y:S11]  /*efc0*/  @P0 BRA `(.L_x_293) ;  /* 0xffffff2000040947 */ /* 0x001ff6000383ffff */
[----:B------:R-:W-:Y:S05]  /*efd0*/  EXIT ;  /* 0x000000000000794d */ /* 0x000fea0003800000 */
.L_x_3:
[----:B------:R-:W2:Y:S01]  /*efe0*/  LDL R16, [R1+0x74] ;  /* 0x0000740001107983 */ /* 0x000ea20000100800 */
[----:B------:R-:W-:-:S03]  /*eff0*/  ULDC.64 UR4, c[0x0][0x650] ;  /* 0x0001940000047ab9 */ /* 0x000fc60000000a00 */
[----:B------:R-:W3:Y:S01]  /*f000*/  LDL R17, [R1+0x70] ;  /* 0x0000700001117983 */ /* 0x000ee20000100800 */
[----:B------:R-:W-:Y:S01]  /*f010*/  PRMT R4, RZ, 0x7610, R4 ;  /* 0x00007610ff047816 */ /* 0x000fe20000000004 */
[----:B------:R-:W-:Y:S02]  /*f020*/  IMAD.MOV.U32 R5, RZ, RZ, -0x1 ;  /* 0xffffffffff057424 */ /* 0x000fe400078e00ff */
[----:B------:R-:W-:Y:S02]  /*f030*/  IMAD.MOV.U32 R6, RZ, RZ, -0x1 ;  /* 0xffffffffff067424 */ /* 0x000fe400078e00ff */
[----:B------:R-:W-:Y:S01]  /*f040*/  IMAD.MOV.U32 R11, RZ, RZ, -0x1 ;  /* 0xffffffffff0b7424 */ /* 0x000fe200078e00ff */
[----:B--2---:R-:W-:-:S04]  /*f050*/  ISETP.GE.U32.AND P0, PT, R16, UR4, PT ;  /* 0x0000000410007c0c */ /* 0x004fc8000bf06070 */
[----:B---3--:R-:W-:-:S13]  /*f060*/  ISETP.GE.U32.AND.EX P0, PT, R17, UR5, PT, P0 ;  /* 0x0000000511007c0c */ /* 0x008fda000bf06100 */
[----:B------:R-:W-:Y:S05]  /*f070*/  @P0 BRA `(.L_x_294) ;  /* 0x00000004005c0947 */ /* 0x000fea0003800000 */
        /* <DEDUP_REMOVED lines=18> */
.L_x_295:
[-CC-:B------:R-:W-:Y:S01]  /*f1a0*/  SHF.R.U64 R11, R8, R12.reuse, R9.reuse ;  /* 0x0000000c080b7219 */ /* 0x180fe20000001209 */
[----:B------:R-:W0:Y:S01]  /*f1b0*/  LDC.64 R20, c[0x0][0x640] ;  /* 0x00019000ff147b82 */ /* 0x000e220000000a00 */
[----:B------:R-:W-:Y:S01]  /*f1c0*/  SHF.R.U32.HI R3, RZ, R12, R9 ;  /* 0x0000000cff037219 */ /* 0x000fe20000011609 */
[----:B------:R-:W-:Y:S01]  /*f1d0*/  ULDC UR4, c[0x0][0x150] ;  /* 0x0000540000047ab9 */ /* 0x000fe20000000800 */
[----:B------:R-:W-:Y:S01]  /*f1e0*/  IADD3 R7, P0, RZ, -R11, RZ ;  /* 0x8000000bff077210 */ /* 0x000fe20007f1e0ff */
[----:B------:R-:W-:Y:S01]  /*f1f0*/  IMAD.MOV.U32 R4, RZ, RZ, R16 ;  /* 0x000000ffff047224 */ /* 0x000fe200078e0010 */
[----:B------:R-:W-:Y:S01]  /*f200*/  I2FP.F32.U32 R6, R2 ;  /* 0x0000000200067245 */ /* 0x000fe20000201000 */
[----:B------:R-:W-:Y:S02]  /*f210*/  IMAD.MOV.U32 R5, RZ, RZ, R17 ;  /* 0x000000ffff057224 */ /* 0x000fe400078e0011 */
[----:B------:R-:W1:Y:S01]  /*f220*/  LDC R10, c[0x0][0x618] ;  /* 0x00018600ff0a7b82 */ /* 0x000e620000000800 */
[----:B------:R-:W-:-:S02]  /*f230*/  IMAD.X R3, RZ, RZ, ~R3, P0 ;  /* 0x000000ffff037224 */ /* 0x000fc400000e0e03 */
[----:B------:R-:W-:Y:S01]  /*f240*/  FMUL R9, R6, UR4 ;  /* 0x0000000406097c20 */ /* 0x000fe20008400000 */
[----:B------:R-:W-:Y:S01]  /*f250*/  IMAD.WIDE.U32 R4, R7, R14, R4 ;  /* 0x0000000e07047225 */ /* 0x000fe200078e0004 */
[----:B------:R-:W-:-:S03]  /*f260*/  ULDC UR4, c[0x0][0x154] ;  /* 0x0000550000047ab9 */ /* 0x000fc60000000800 */
[----:B------:R-:W-:Y:S01]  /*f270*/  IMAD R6, R3, R14, RZ ;  /* 0x0000000e03067224 */ /* 0x000fe200078e02ff */
[----:B------:R-:W2:Y:S01]  /*f280*/  LDC R13, c[0x0][0x144] ;  /* 0x00005100ff0d7b82 */ /* 0x000ea20000000800 */
[----:B------:R-:W3:Y:S02]  /*f290*/  F2I.U32.TRUNC.NTZ R9, R9 ;  /* 0x0000000900097305 */ /* 0x000ee4000020f000 */
[----:B------:R-:W-:Y:S02]  /*f2a0*/  IMAD R3, R7, R15, R6 ;  /* 0x0000000f07037224 */ /* 0x000fe400078e0206 */
[----:B------:R-:W-:Y:S02]  /*f2b0*/  IMAD.MOV.U32 R6, RZ, RZ, -0x1 ;  /* 0xffffffffff067424 */ /* 0x000fe400078e00ff */
[----:B------:R-:W-:Y:S01]  /*f2c0*/  IMAD.IADD R3, R5, 0x1, R3 ;  /* 0x0000000105037824 */ /* 0x000fe200078e0203 */
[----:B------:R-:W4:Y:S01]  /*f2d0*/  LDC R12, c[0x0][0x608] ;  /* 0x00018200ff0c7b82 */ /* 0x000f220000000800 */
[----:B------:R-:W-:-:S02]  /*f2e0*/  I2FP.F32.U32 R5, R0 ;  /* 0x0000000000057245 */ /* 0x000fc40000201000 */
[----:B0-----:R-:W-:-:S03]  /*f2f0*/  ISETP.NE.U32.AND P0, PT, R20, RZ, PT ;  /* 0x000000ff1400720c */ /* 0x001fc60003f05070 */
[----:B------:R-:W-:Y:S01]  /*f300*/  FMUL R5, R5, UR4 ;  /* 0x0000000405057c20 */ /* 0x000fe20008400000 */
[----:B------:R-:W-:Y:S01]  /*f310*/  ISETP.NE.AND.EX P0, PT, R21, RZ, PT, P0 ;  /* 0x000000ff1500720c */ /* 0x000fe20003f05300 */
[----:B------:R-:W0:Y:S01]  /*f320*/  LDC R7, c[0x0][0x658] ;  /* 0x00019600ff077b82 */ /* 0x000e220000000800 */
[-C--:B-1----:R-:W-:Y:S01]  /*f330*/  SHF.R.U64 R8, R4, R10.reuse, R3 ;  /* 0x0000000a04087219 */ /* 0x082fe20000001203 */
[----:B---3--:R-:W-:Y:S01]  /*f340*/  IMAD.MOV R4, RZ, RZ, -R9 ;  /* 0x000000ffff047224 */ /* 0x008fe200078e0a09 */
[----:B------:R-:W-:Y:S02]  /*f350*/  SHF.R.U32.HI R3, RZ, R10, R3 ;  /* 0x0000000aff037219 */ /* 0x000fe40000011603 */
[----:B------:R1:W3:Y:S03]  /*f360*/  F2I.U32.TRUNC.NTZ R10, R5 ;  /* 0x00000005000a7305 */ /* 0x0002e6000020f000 */
[----:B------:R-:W1:Y:S01]  /*f370*/  LDC R17, c[0x0][0x148] ;  /* 0x00005200ff117b82 */ /* 0x000e620000000800 */
[----:B--2---:R-:W-:-:S02]  /*f380*/  IMAD R19, R13, R4, R2 ;  /* 0x000000040d137224 */ /* 0x004fc400078e0202 */
[----:B------:R-:W-:-:S05]  /*f390*/  IMAD.MOV.U32 R4, RZ, RZ, 0x1 ;  /* 0x00000001ff047424 */ /* 0x000fca00078e00ff */
[----:B------:R-:W2:Y:S01]  /*f3a0*/  LDC R14, c[0x0][0x600] ;  /* 0x00018000ff0e7b82 */ /* 0x000ea20000000800 */
[-CC-:B----4-:R-:W-:Y:S02]  /*f3b0*/  SHF.R.U64 R13, R8, R12.reuse, R3.reuse ;  /* 0x0000000c080d7219 */ /* 0x190fe40000001203 */
[----:B------:R-:W-:-:S05]  /*f3c0*/  SHF.R.U32.HI R2, RZ, R12, R3 ;  /* 0x0000000cff027219 */ /* 0x000fca0000011603 */
[----:B------:R-:W4:Y:S01]  /*f3d0*/  LDC R16, c[0x0][0x648] ;  /* 0x00019200ff107b82 */ /* 0x000f220000000800 */
[-CC-:B0-----:R-:W-:Y:S02]  /*f3e0*/  SHF.R.U64 R15, R13, R7.reuse, R2.reuse ;  /* 0x000000070d0f7219 */ /* 0x181fe40000001202 */
[-C--:B------:R-:W-:Y:S02]  /*f3f0*/  SHF.L.U32 R6, R6, R7.reuse, RZ ;  /* 0x0000000706067219 */ /* 0x080fe400000006ff */
[-C--:B------:R-:W-:Y:S01]  /*f400*/  SHF.R.U32.HI R3, RZ, R7.reuse, R2 ;  /* 0x00000007ff037219 */ /* 0x080fe20000011602 */
[----:B------:R-:W-:Y:S01]  /*f410*/  IMAD.MOV.U32 R2, RZ, RZ, R15 ;  /* 0x000000ffff027224 */ /* 0x000fe200078e000f */
[----:B------:R-:W-:Y:S01]  /*f420*/  SHF.L.U32 R12, R4, R7, RZ ;  /* 0x00000007040c7219 */ /* 0x000fe200000006ff */
[----:B------:R-:W0:Y:S01]  /*f430*/  LDC R18, c[0x0][0x638] ;  /* 0x00018e00ff127b82 */ /* 0x000e220000000800 */
[----:B------:R-:W-:-:S07]  /*f440*/  LOP3.LUT R22, RZ, R6, RZ, 0x33, !PT ;  /* 0x00000006ff167212 */ /* 0x000fce00078e33ff */
        /* <DEDUP_REMOVED lines=12> */
.L_x_296:
[----:B----4-:R-:W-:Y:S01]  /*f510*/  SHF.R.U64 R3, R2, R16, R3 ;  /* 0x0000001002037219 */ /* 0x010fe20000001203 */
[----:B--2---:R-:W-:Y:S01]  /*f520*/  VIADD R5, R14, 0xffffffff ;  /* 0xffffffff0e057836 */ /* 0x004fe20000000000 */
[----:B------:R-:W-:Y:S01]  /*f530*/  LOP3.LUT R2, R13, R22, RZ, 0xc0, !PT ;  /* 0x000000160d027212 */ /* 0x000fe200078ec0ff */
[----:B------:R-:W-:Y:S02]  /*f540*/  IMAD.MOV R10, RZ, RZ, -R10 ;  /* 0x000000ffff0a7224 */ /* 0x000fe400078e0a0a */
[----:B------:R-:W-:Y:S02]  /*f550*/  IMAD.MOV R4, RZ, RZ, -R3 ;  /* 0x000000ffff047224 */ /* 0x000fe400078e0a03 */
[----:B------:R-:W-:Y:S01]  /*f560*/  IMAD R2, R12, R3, R2 ;  /* 0x000000030c027224 */ /* 0x000fe200078e0202 */
[----:B------:R-:W-:Y:S01]  /*f570*/  LOP3.LUT R3, R8, R5, RZ, 0xc0, !PT ;  /* 0x0000000508037212 */ /* 0x000fe200078ec0ff */
[----:B------:R-:W-:Y:S02]  /*f580*/  @P4 IMAD R19, R17, R10, R0 ;  /* 0x0000000a11134224 */ /* 0x000fe400078e0200 */
[----:B0-----:R-:W-:-:S02]  /*f590*/  IMAD R0, R4, R18, R15 ;  /* 0x0000001204007224 */ /* 0x001fc400078e020f */
[----:B------:R-:W-:Y:S02]  /*f5a0*/  IMAD R5, R2, R23, R19 ;  /* 0x0000001702057224 */ /* 0x000fe400078e0213 */
[----:B------:R-:W-:Y:S02]  /*f5b0*/  IMAD R0, R0, R14, R3 ;  /* 0x0000000e00007224 */ /* 0x000fe400078e0203 */
[----:B------:R-:W-:-:S03]  /*f5c0*/  IMAD.MOV.U32 R4, RZ, RZ, 0x1 ;  /* 0x00000001ff047424 */ /* 0x000fc600078e00ff */
[----:B------:R-:W-:Y:S02]  /*f5d0*/  SEL R6, R0, R5, !P4 ;  /* 0x0000000500067207 */ /* 0x000fe40006000000 */
[----:B------:R-:W-:-:S07]  /*f5e0*/  SEL R5, R5, R0, !P4 ;  /* 0x0000000005057207 */ /* 0x000fce0006000000 */
.L_x_294:
[----:B------:R-:W-:-:S08]  /*f5f0*/  NOP ;  /* 0x0000000000007918 */ /* 0x000fd00000000000 */
[----:B------:R-:W0:-:S00]  /*f600*/  USETMAXREG.DEALLOC.CTAPOOL 0x28 ;  /* 0x00000028000079c8 */ /* 0x000e0000080e0500 */
[----:B------:R-:W-:-:S13]  /*f610*/  ISETP.NE.AND P0, PT, RZ, UR6, PT ;  /* 0x00000006ff007c0c */ /* 0x000fda000bf05270 */
[----:B------:R-:W-:Y:S05]  /*f620*/  @P0 EXIT ;  /* 0x000000000000094d */ /* 0x000fea0003800000 */
[----:B0-----:R-:W-:Y:S01]  /*f630*/  LOP3.LUT P0, RZ, R4, 0xff, RZ, 0xc0, !PT ;  /* 0x000000ff04ff7812 */ /* 0x001fe2000780c0ff */
[----:B------:R-:W-:Y:S02]  /*f640*/  IMAD.MOV.U32 R0, RZ, RZ, 0x1 ;  /* 0x00000001ff007424 */ /* 0x000fe400078e00ff */
[----:B------:R-:W-:-:S10]  /*f650*/  IMAD.MOV.U32 R8, RZ, RZ, RZ ;  /* 0x000000ffff087224 */ /* 0x000fd400078e00ff */
[----:B------:R-:W-:Y:S05]  /*f660*/  @!P0 BRA `(.L_x_297) ;  /* 0x0000000c00848947 */ /* 0x000fea0003800000 */
[----:B------:R-:W0:Y:S01]  /*f670*/  S2R R2, SR_TID.X ;  /* 0x0000000000027919 */ /* 0x000e220000002100 */
[----:B------:R-:W-:Y:S01]  /*f680*/  ULDC UR4, c[0x0][0x28c] ;  /* 0x0000a30000047ab9 */ /* 0x000fe20000000800 */
[----:B------:R-:W-:Y:S01]  /*f690*/  ULDC UR5, c[0x0][0x600] ;  /* 0x0001800000057ab9 */ /* 0x000fe20000000800 */
[----:B------:R-:W-:Y:S01]  /*f6a0*/  UIADD3 UR11, UR4, 0xff, URZ ;  /* 0x000000ff040b7890 */ /* 0x000fe2000fffe03f */
[----:B------:R-:W-:Y:S01]  /*f6b0*/  BSSY B0, `(.L_x_297) ;  /* 0x00000dc000007945 */ /* 0x000fe20003800000 */
[----:B------:R-:W-:Y:S01]  /*f6c0*/  ULDC UR6, c[0x0][0x658] ;  /* 0x0001960000067ab9 */ /* 0x000fe20000000800 */
[----:B------:R-:W-:Y:S01]  /*f6d0*/  UMOV UR9, 0xffffffff ;  /* 0xffffffff00097882 */ /* 0x000fe20000000000 */
[----:B------:R-:W-:Y:S01]  /*f6e0*/  UMOV UR12, 0x1 ;  /* 0x00000001000c7882 */ /* 0x000fe20000000000 */
[----:B------:R-:W-:Y:S01]  /*f6f0*/  UIADD3 UR4, UR5, -0x1, URZ ;  /* 0xffffffff05047890 */ /* 0x000fe2000fffe03f */
[----:B------:R-:W-:Y:S01]  /*f700*/  IMAD.MOV.U32 R9, RZ, RZ, 0x1 ;  /* 0x00000001ff097424 */ /* 0x000fe200078e00ff */
[----:B------:R-:W-:Y:S01]  /*f710*/  USHF.L.U32 UR10, UR9, UR6, URZ ;  /* 0x00000006090a7299 */ /* 0x000fe2000800063f */
[----:B------:R-:W-:Y:S01]  /*f720*/  IMAD.MOV.U32 R0, RZ, RZ, 0x1 ;  /* 0x00000001ff007424 */ /* 0x000fe200078e00ff */
[----:B------:R-:W-:Y:S01]  /*f730*/  USHF.L.U32 UR5, UR12, UR6, URZ ;  /* 0x000000060c057299 */ /* 0x000fe2000800063f */
[----:B------:R-:W-:Y:S01]  /*f740*/  IMAD.MOV.U32 R8, RZ, RZ, RZ ;  /* 0x000000ffff087224 */ /* 0x000fe200078e00ff */
[----:B------:R-:W-:Y:S01]  /*f750*/  USHF.R.S32.HI UR12, URZ, 0x1f, UR11 ;  /* 0x0000001f3f0c7899 */ /* 0x000fe2000801140b */
[----:B------:R-:W-:Y:S01]  /*f760*/  ULDC UR8, c[0x0][0xc] ;  /* 0x0000030000087ab9 */ /* 0x000fe20000000800 */
[----:B------:R-:W-:-:S02]  /*f770*/  ULDC UR9, c[0x0][0x10] ;  /* 0x0000040000097ab9 */ /* 0x000fc40000000800 */
[----:B------:R-:W-:Y:S02]  /*f780*/  ULEA.HI UR12, UR12, UR11, URZ, 0x8 ;  /* 0x0000000b0c0c7291 */ /* 0x000fe4000f8f403f */
[----:B------:R-:W-:Y:S02]  /*f790*/  UIMAD.WIDE.U32 UR8, UR8, UR9, URZ ;  /* 0x00000009080872a5 */ /* 0x000fe4000f8e003f */
[----:B------:R-:W-:Y:S02]  /*f7a0*/  ULOP3.LUT UR6, URZ, UR10, URZ, 0x33, !UPT ;  /* 0x0000000a3f067292 */ /* 0x000fe4000f8e333f */
[----:B------:R-:W-:Y:S01]  /*f7b0*/  USHF.R.S32.HI UR13, URZ, 0x8, UR12 ;  /* 0x000000083f0d7899 */ /* 0x000fe2000801140c */
[----:B------:R-:W-:Y:S01]  /*f7c0*/  ULDC UR10, c[0x0][0x14] ;  /* 0x00000500000a7ab9 */ /* 0x000fe20000000800 */
[----:B------:R-:W-:Y:S02]  /*f7d0*/  ULOP3.LUT UR15, UR7, 0x2, URZ, 0xfc, !UPT ;  /* 0x00000002070f7892 */ /* 0x000fe4000f8efc3f */
[----:B------:R-:W-:-:S02]  /*f7e0*/  UIMAD.WIDE.U32 UR38, UR8, UR10, URZ ;  /* 0x0000000a082672a5 */ /* 0x000fc4000f8e003f */
[----:B------:R-:W-:Y:S01]  /*f7f0*/  UIMAD UR14, UR9, UR10, URZ ;  /* 0x0000000a090e72a4 */ /* 0x000fe2000f8e023f */
[C---:B0-----:R-:W-:Y:S01]  /*f800*/  LOP3.LUT P3, RZ, R2.reuse, 0x7f, RZ, 0xc0, !PT ;  /* 0x0000007f02ff7812 */ /* 0x041fe2000786c0ff */
[----:B------:R-:W-:Y:S01]  /*f810*/  UIADD3 UR21, UR13, 0x1, URZ ;  /* 0x000000010d157890 */ /* 0x000fe2000fffe03f */
[----:B------:R-:W-:Y:S01]  /*f820*/  LOP3.LUT P0, RZ, R2, 0x1f, RZ, 0xc0, !PT ;  /* 0x0000001f02ff7812 */ /* 0x000fe2000780c0ff */
[----:B------:R-:W-:Y:S01]  /*f830*/  UIADD3 UR14, UR39, UR14, URZ ;  /* 0x0000000e270e7290 */ /* 0x000fe2000fffe03f */
[----:B------:R-:W-:Y:S02]  /*f840*/  ULDC.64 UR40, c[0x0][0x198] ;  /* 0x0000660000287ab9 */ /* 0x000fe40000000a00 */
[----:B------:R-:W-:-:S13]  /*f850*/  PLOP3.LUT P0, PT, P0, P3, PT, 0x8a, 0x0 ;  /* 0x000000000000781c */ /* 0x000fda0000707172 */
.L_x_309:
[----:B------:R-:W-:-:S03]  /*f860*/  UMOV UR8, 0xffffffff ;  /* 0xffffffff00087882 */ /* 0x000fc60000000000 */
[----:B------:R-:W-:Y:S05]  /*f870*/  BRA.DIV UR8, `(.L_x_298) ;  /* 0x0000000e08b47947 */ /* 0x000fea000b800000 */
[----:B------:R-:W-:-:S13]  /*f880*/  ELECT P1, URZ, PT ;  /* 0x00000000003f782f */ /* 0x000fda0003820000 */
.L_x_318:
[----:B------:R-:W0:Y:S01]  /*f890*/  LDC R2, c[0x0][0x28c] ;  /* 0x0000a300ff027b82 */ /* 0x000e220000000800 */
[----:B------:R-:W-:Y:S01]  /*f8a0*/  BSSY B1, `(.L_x_299) ;  /* 0x0000044000017945 */ /* 0x000fe20003800000 */
[----:B0-----:R-:W-:-:S13]  /*f8b0*/  ISETP.LT.OR P1, PT, R2, 0x1, !P1 ;  /* 0x000000010200780c */ /* 0x001fda0004f21670 */
[----:B------:R-:W-:Y:S05]  /*f8c0*/  @P1 BRA `(.L_x_300) ;  /* 0x0000000400041947 */ /* 0x000fea0003800000 */
[----:B------:R-:W-:Y:S02]  /*f8d0*/  IMAD.SHL.U32 R7, R5, 0x100, RZ ;  /* 0x0000010005077824 */ /* 0x000fe400078e00ff */
[----:B------:R-:W-:Y:S02]  /*f8e0*/  IMAD.SHL.U32 R6, R6, 0x80, RZ ;  /* 0x0000008006067824 */ /* 0x000fe400078e00ff */
[----:B------:R-:W-:Y:S02]  /*f8f0*/  IMAD.MOV.U32 R12, RZ, RZ, RZ ;  /* 0x000000ffff0c7224 */ /* 0x000fe400078e00ff */
[----:B------:R-:W-:Y:S02]  /*f900*/  IMAD.U32 R14, RZ, RZ, UR21 ;  /* 0x00000015ff0e7e24 */ /* 0x000fe4000f8e00ff */
[----:B------:R-:W-:Y:S02]  /*f910*/  IMAD.MOV.U32 R2, RZ, RZ, R0 ;  /* 0x000000ffff027224 */ /* 0x000fe400078e0000 */
[----:B------:R-:W-:-:S07]  /*f920*/  IMAD.MOV.U32 R3, RZ, RZ, R8 ;  /* 0x000000ffff037224 */ /* 0x000fce00078e0008 */
.L_x_304:
[----:B------:R-:W0:Y:S01]  /*f930*/  S2R R5, SR_CgaCtaId ;  /* 0x0000000000057919 */ /* 0x000e220000008800 */
[----:B------:R-:W-:-:S04]  /*f940*/  MOV R4, 0x400 ;  /* 0x0000040000047802 */ /* 0x000fc80000000f00 */
[----:B0-----:R-:W-:Y:S02]  /*f950*/  LEA R10, R5, R4, 0x18 ;  /* 0x00000004050a7211 */ /* 0x001fe400078ec0ff */
[----:B------:R-:W-:Y:S01]  /*f960*/  SHF.L.U32 R4, R2, 0x1f, RZ ;  /* 0x0000001f02047819 */ /* 0x000fe200000006ff */
[----:B------:R-:W0:Y:S02]  /*f970*/  @!P3 LDC R5, c[0x0][0x500] ;  /* 0x00014000ff05bb82 */ /* 0x000e240000000800 */
[----:B------:R-:W-:-:S04]  /*f980*/  IMAD R13, R3, 0x8, R10 ;  /* 0x00000008030d7824 */ /* 0x000fc800078e020a */
[----:B------:R-:W1:Y:S02]  /*f990*/  SYNCS.PHASECHK.TRANS64.TRYWAIT P1, [R13+URZ+0x10], R4 ;  /* 0x000010040d0075a7 */ /* 0x000e64000802017f */
[----:B-1----:R-:W-:Y:S05]  /*f9a0*/  @!P1 BRA `(.L_x_301) ;  /* 0x0000000c00889947 */ /* 0x002fea0003800000 */
.L_x_319:
[----:B------:R-:W-:Y:S01]  /*f9b0*/  UPRMT UR8, UR15, 0x9910, URZ ;  /* 0x000099100f087896 */ /* 0x000fe2000800003f */
[----:B0-----:R0:W-:Y:S03]  /*f9c0*/  @!P3 SYNCS.ARRIVE.TRANS64 RZ, [R13+URZ], R5 ;  /* 0x000000050dffb9a7 */ /* 0x0011e6000800003f */
[----:B------:R-:W-:-:S06]  /*f9d0*/  UISETP.NE.AND UP0, UPT, UR8, 0x2, UPT ;  /* 0x000000020800788c */ /* 0x000fcc000bf05270 */
[----:B------:R-:W-:-:S13]  /*f9e0*/  PLOP3.LUT P1, PT, PT, PT, UP0, 0x80, 0x0 ;  /* 0x000000000000781c */ /* 0x000fda0003f2f008 */
[----:B0-----:R-:W-:Y:S05]  /*f9f0*/  @P1 BRA `(.L_x_302) ;  /* 0x0000000000041947 */ /* 0x001fea0003800000 */
[----:B------:R-:W-:Y:S01]  /*fa00*/  BPT.TRAP 0x1 ;  /* 0x000000040000795c */ /* 0x000fe20000300000 */
.L_x_302:
[----:B------:R-:W-:Y:S05]  /*fa10*/  @P0 BRA `(.L_x_303) ;  /* 0x0000000000040947 */ /* 0x000fea0003800000 */
[----:B------:R-:W-:Y:S01]  /*fa20*/  BPT.TRAP 0x1 ;  /* 0x000000040000795c */ /* 0x000fe20000300000 */
.L_x_303:
[C-C-:B-1----:R-:W-:Y:S01]  /*fa30*/  IMAD R4, R3.reuse, 0x10000, R10.reuse ;  /* 0x0001000003047824 */ /* 0x142fe200078e020a */
[----:B------:R-:W-:Y:S01]  /*fa40*/  R2UR UR34, R12 ;  /* 0x000000000c2272ca */ /* 0x000fe200000e0000 */
[----:B------:R-:W-:Y:S01]  /*fa50*/  IMAD R10, R3, 0x8000, R10 ;  /* 0x00008000030a7824 */ /* 0x000fe200078e020a */
[----:B------:R-:W-:Y:S01]  /*fa60*/  R2UR UR33, R13 ;  /* 0x000000000d2172ca */ /* 0x000fe200000e0000 */
[----:B------:R-:W-:Y:S01]  /*fa70*/  VIADD R14, R14, 0xffffffff ;  /* 0xffffffff0e0e7836 */ /* 0x000fe20000000000 */
[----:B------:R-:W-:Y:S01]  /*fa80*/  R2UR UR24, R4 ;  /* 0x00000000041872ca */ /* 0x000fe200000e0000 */
[----:B------:R-:W-:Y:S01]  /*fa90*/  UIADD3 UR22, UP0, UR40, 0xf0, URZ ;  /* 0x000000f028167890 */ /* 0x000fe2000ff1e03f */
[----:B------:R-:W-:Y:S01]  /*faa0*/  R2UR UR8, R10 ;  /* 0x000000000a0872ca */ /* 0x000fe200000e0000 */
[----:B------:R-:W-:Y:S01]  /*fab0*/  UIADD3 UR42, UP1, UR40, 0x1f0, URZ ;  /* 0x000001f0282a7890 */ /* 0x000fe2000ff3e03f */
[----:B------:R-:W-:Y:S01]  /*fac0*/  R2UR UR36, R11 ;  /* 0x000000000b2472ca */ /* 0x000fe200000e0000 */
[----:B------:R-:W-:Y:S01]  /*fad0*/  UIADD3.X UR23, URZ, UR41, URZ, UP0, !UPT ;  /* 0x000000293f177290 */ /* 0x000fe200087fe43f */
[----:B------:R-:W-:Y:S01]  /*fae0*/  R2UR UR35, R7 ;  /* 0x00000000072372ca */ /* 0x000fe200000e0000 */
[----:B------:R-:W-:Y:S01]  /*faf0*/  UIADD3.X UR43, URZ, UR41, URZ, UP1, !UPT ;  /* 0x000000293f2b7290 */ /* 0x000fe20008ffe43f */
[----:B------:R-:W-:Y:S01]  /*fb00*/  R2UR UR19, R6 ;  /* 0x00000000061372ca */ /* 0x000fe200000e0000 */
[----:B------:R-:W-:Y:S01]  /*fb10*/  UIADD3 UR26, UR34, 0x80, URZ ;  /* 0x00000080221a7890 */ /* 0x000fe2000fffe03f */
[----:B------:R-:W-:Y:S01]  /*fb20*/  ISETP.GT.AND P2, PT, R14, 0x1, PT ;  /* 0x000000010e00780c */ /* 0x000fe20003f44270 */
[----:B------:R-:W-:Y:S01]  /*fb30*/  VIADD R3, R3, 0x1 ;  /* 0x0000000103037836 */ /* 0x000fe20000000000 */
[----:B------:R-:W-:Y:S01]  /*fb40*/  UMOV UR30, 0x0 ;  /* 0x00000000001e7882 */ /* 0x000fe20000000000 */
[----:B------:R-:W-:Y:S01]  /*fb50*/  UIADD3 UR32, UR24, 0x100, URZ ;  /* 0x0000010018207890 */ /* 0x000fe2000fffe03f */
[----:B------:R-:W-:Y:S01]  /*fb60*/  VIADD R12, R12, 0x100 ;  /* 0x000001000c0c7836 */ /* 0x000fe20000000000 */
[----:B------:R-:W-:Y:S01]  /*fb70*/  UIADD3 UR24, UR24, 0x8100, URZ ;  /* 0x0000810018187890 */ /* 0x000fe2000fffe03f */
[----:B------:R-:W-:Y:S01]  /*fb80*/  ISETP.NE.AND P1, PT, R3, 0x2, PT ;  /* 0x000000020300780c */ /* 0x000fe20003f25270 */
[----:B------:R-:W-:-:S02]  /*fb90*/  UIADD3 UR16, UR8, 0x20100, URZ ;  /* 0x0002010008107890 */ /* 0x000fc4000fffe03f */
[----:B------:R-:W-:Y:S01]  /*fba0*/  UIADD3 UR8, UR8, 0x24100, URZ ;  /* 0x0002410008087890 */ /* 0x000fe2000fffe03f */
[----:B------:R-:W-:Y:S01]  /*fbb0*/  SEL R5, RZ, 0x1, P1 ;  /* 0x00000001ff057807 */ /* 0x000fe20000800000 */
[----:B------:R-:W-:Y:S01]  /*fbc0*/  UMOV UR31, 0x10000000 ;  /* 0x10000000001f7882 */ /* 0x000fe20000000000 */
[----:B------:R-:W-:Y:S01]  /*fbd0*/  UMOV UR25, UR33 ;  /* 0x0000002100197c82 */ /* 0x000fe20008000000 */
[----:B------:R-:W-:Y:S01]  /*fbe0*/  UMOV UR28, UR36 ;  /* 0x00000024001c7c82 */ /* 0x000fe20008000000 */
[----:B------:R-:W-:Y:S01]  /*fbf0*/  UMOV UR27, UR35 ;  /* 0x00000023001b7c82 */ /* 0x000fe20008000000 */
[----:B------:R-:W-:Y:S01]  /*fc00*/  UMOV UR17, UR33 ;  /* 0x0000002100117c82 */ /* 0x000fe20008000000 */
[----:B------:R-:W-:Y:S01]  /*fc10*/  UMOV UR18, UR34 ;  /* 0x0000002200127c82 */ /* 0x000fe20008000000 */
[----:B------:R-:W-:Y:S01]  /*fc20*/  UMOV UR20, UR36 ;  /* 0x0000002400147c82 */ /* 0x000fe20008000000 */
[----:B------:R0:W-:Y:S01]  /*fc30*/  UTMALDG.3D [UR32], [UR22], desc[UR30] ;  /* 0x00001e20160075b4 */ /* 0x0001e20008011000 */
[----:B------:R-:W-:Y:S01]  /*fc40*/  UMOV UR9, UR33 ;  /* 0x0000002100097c82 */ /* 0x000fe20008000000 */
[----:B------:R-:W-:Y:S01]  /*fc50*/  UMOV UR11, UR19 ;  /* 0x00000013000b7c82 */ /* 0x000fe20008000000 */
[----:B------:R-:W-:Y:S01]  /*fc60*/  UMOV UR12, UR36 ;  /* 0x00000024000c7c82 */ /* 0x000fe20008000000 */
[----:B------:R-:W-:Y:S01]  /*fc70*/  UMOV UR10, UR26 ;  /* 0x0000001a000a7c82 */ /* 0x000fe20008000000 */
[----:B------:R-:W-:-:S02]  /*fc80*/  LOP3.LUT R2, R2, R5, RZ, 0x3c, !PT ;  /* 0x0000000502027212 */ /* 0x000fc400078e3cff */
[----:B------:R-:W-:Y:S01]  /*fc90*/  SEL R3, R3, RZ, P1 ;  /* 0x000000ff03037207 */ /* 0x000fe20000800000 */
[----:B------:R0:W-:Y:S01]  /*fca0*/  UTMALDG.3D [UR24], [UR22], desc[UR30] ;  /* 0x00001e18160075b4 */ /* 0x0001e20008011000 */
[----:B------:R0:W-:Y:S01]  /*fcb0*/  UTMALDG.3D [UR16], [UR42], desc[UR30] ;  /* 0x00001e102a0075b4 */ /* 0x0001e20008011000 */
[----:B------:R0:W-:Y:S02]  /*fcc0*/  UTMALDG.3D [UR8], [UR42], desc[UR30] ;  /* 0x00001e082a0075b4 */ /* 0x0001e40008011000 */
[----:B0-----:R-:W-:Y:S05]  /*fcd0*/  @P2 BRA `(.L_x_304) ;  /* 0xfffffffc00142947 */ /* 0x001fea000383ffff */
.L_x_300:
[----:B------:R-:W-:Y:S05]  /*fce0*/  BSYNC B1 ;  /* 0x0000000000017941 */ /* 0x000fea0003800000 */
.L_x_299:
[----:B------:R-:W2:Y:S01]  /*fcf0*/  LDL.LU R15, [R1+0x70] ;  /* 0x00007000010f7983 */ /* 0x000ea20000300800 */
[----:B------:R-:W-:Y:S01]  /*fd00*/  LOP3.LUT P5, RZ, R9, 0xff, RZ, 0xc0, !PT ;  /* 0x000000ff09ff7812 */ /* 0x000fe200078ac0ff */
[----:B------:R-:W-:Y:S01]  /*fd10*/  VIADD R8, R8, UR13 ;  /* 0x0000000d08087c36 */ /* 0x000fe20008000000 */
[----:B------:R-:W-:Y:S01]  /*fd20*/  ULDC.64 UR8, c[0x0][0x650] ;  /* 0x0001940000087ab9 */ /* 0x000fe20000000a00 */
[----:B------:R-:W3:Y:S01]  /*fd30*/  LDL.LU R13, [R1+0x74] ;  /* 0x00007400010d7983 */ /* 0x000ee20000300800 */
[----:B------:R-:W-:Y:S01]  /*fd40*/  IMAD.U32 R5, RZ, RZ, UR13 ;  /* 0x0000000dff057e24 */ /* 0x000fe2000f8e00ff */
[----:B------:R-:W-:Y:S01]  /*fd50*/  BSSY B1, `(.L_x_305) ;  /* 0x000006f000017945 */ /* 0x000fe20003800000 */
[----:B------:R-:W-:Y:S01]  /*fd60*/  ISETP.GT.U32.AND P1, PT, R8, 0x1, PT ;  /* 0x000000010800780c */ /* 0x000fe20003f24070 */
[----:B------:R-:W-:Y:S01]  /*fd70*/  IMAD.MOV.U32 R6, RZ, RZ, -0x1 ;  /* 0xffffffffff067424 */ /* 0x000fe200078e00ff */
[----:B------:R-:W-:Y:S01]  /*fd80*/  SHF.R.U32.HI R2, RZ, 0x1, R8 ;  /* 0x00000001ff027819 */ /* 0x000fe20000011608 */
[----:B------:R-:W-:Y:S01]  /*fd90*/  IMAD.MOV.U32 R11, RZ, RZ, -0x1 ;  /* 0xffffffffff0b7424 */ /* 0x000fe200078e00ff */
[----:B------:R-:W-:Y:S01]  /*fda0*/  ISETP.LT.U32.AND P1, PT, R5, 0x2, P1 ;  /* 0x000000020500780c */ /* 0x000fe20000f21070 */
[----:B------:R-:W-:Y:S01]  /*fdb0*/  IMAD.MOV.U32 R5, RZ, RZ, -0x1 ;  /* 0xffffffffff057424 */ /* 0x000fe200078e00ff */
[----:B------:R-:W-:Y:S01]  /*fdc0*/  LOP3.LUT R2, R2, 0x1, RZ, 0xc0, !PT ;  /* 0x0000000102027812 */ /* 0x000fe200078ec0ff */
[----:B------:R-:W0:Y:S01]  /*fdd0*/  @P5 S2R R4, SR_CgaCtaId ;  /* 0x0000000000045919 */ /* 0x000e220000008800 */
[----:B------:R-:W-:-:S02]  /*fde0*/  @P5 MOV R3, 0x400 ;  /* 0x0000040000035802 */ /* 0x000fc40000000f00 */
[----:B------:R-:W-:Y:S01]  /*fdf0*/  ISETP.NE.U32.AND P2, PT, R2, 0x1, PT ;  /* 0x000000010200780c */ /* 0x000fe20003f45070 */
[----:B------:R-:W-:Y:S01]  /*fe00*/  IMAD.U32 R2, RZ, RZ, UR13 ;  /* 0x0000000dff027e24 */ /* 0x000fe2000f8e00ff */
[----:B------:R-:W-:Y:S02]  /*fe10*/  LOP3.LUT R8, R8, 0x1, RZ, 0xc0, !PT ;  /* 0x0000000108087812 */ /* 0x000fe400078ec0ff */
[----:B------:R-:W-:Y:S02]  /*fe20*/  PRMT R9, RZ, 0x7610, R9 ;  /* 0x00007610ff097816 */ /* 0x000fe40000000009 */
[----:B------:R-:W-:-:S04]  /*fe30*/  ISETP.GT.U32.AND P2, PT, R2, 0x1, !P2 ;  /* 0x000000010200780c */ /* 0x000fc80005744070 */
[----:B------:R-:W-:Y:S02]  /*fe40*/  SEL R2, RZ, 0x1, !P2 ;  /* 0x00000001ff027807 */ /* 0x000fe40005000000 */
[----:B0-----:R-:W-:-:S04]  /*fe50*/  @P5 LEA R3, R4, R3, 0x18 ;  /* 0x0000000304035211 */ /* 0x001fc800078ec0ff */
[----:B------:R0:W-:Y:S02]  /*fe60*/  @P5 SYNCS.ARRIVE.TRANS64.A1T0 RZ, [R3+URZ+0x38], RZ ;  /* 0x000038ff03ff59a7 */ /* 0x0001e4000810003f */
[----:B0-----:R-:W-:-:S04]  /*fe70*/  SEL R3, RZ, 0x1, !P1 ;  /* 0x00000001ff037807 */ /* 0x001fc80004800000 */
[----:B------:R-:W-:Y:S02]  /*fe80*/  LOP3.LUT R0, R2, R0, R3, 0x96, !PT ;  /* 0x0000000002007212 */ /* 0x000fe400078e9603 */
[----:B------:R-:W-:Y:S02]  /*fe90*/  PRMT R2, RZ, 0x7610, R2 ;  /* 0x00007610ff027816 */ /* 0x000fe40000000002 */
[----:B---3--:R-:W-:-:S04]  /*fea0*/  IADD3 R13, P5, R13, UR38, RZ ;  /* 0x000000260d0d7c10 */ /* 0x008fc8000ffbe0ff */
[----:B--2---:R-:W-:Y:S01]  /*feb0*/  IADD3.X R15, R15, UR14, RZ, P5, !PT ;  /* 0x0000000e0f0f7c10 */ /* 0x004fe2000affe4ff */
[----:B------:R0:W-:Y:S01]  /*fec0*/  STL [R1+0x74], R13 ;  /* 0x0000740d01007387 */ /* 0x0001e20000100800 */
[----:B------:R-:W-:-:S03]  /*fed0*/  ISETP.GE.U32.AND P5, PT, R13, UR8, PT ;  /* 0x000000080d007c0c */ /* 0x000fc6000bfa6070 */
[----:B------:R0:W-:Y:S01]  /*fee0*/  STL [R1+0x70], R15 ;  /* 0x0000700f01007387 */ /* 0x0001e20000100800 */
[----:B------:R-:W-:-:S13]  /*fef0*/  ISETP.GE.U32.AND.EX P1, PT, R15, UR9, PT, P5 ;  /* 0x000000090f007c0c */ /* 0x000fda000bf26150 */
[----:B0-----:R-:W-:Y:S05]  /*ff00*/  @P1 BRA `(.L_x_306) ;  /* 0x00000004004c1947 */ /* 0x001fea0003800000 */
[----:B------:R-:W-:Y:S01]  /*ff10*/  ULDC.64 UR8, c[0x0][0x628] ;  /* 0x00018a0000087ab9 */ /* 0x000fe20000000a00 */
[----:B------:R-:W0:Y:S01]  /*ff20*/  S2R R12, SR_CTAID.X ;  /* 0x00000000000c7919 */ /* 0x000e220000002500 */
[----:B------:R-:W-:Y:S01]  /*ff30*/  ISETP.NE.U32.AND P1, PT, RZ, UR8, PT ;  /* 0x00000008ff007c0c */ /* 0x000fe2000bf25070 */
[----:B------:R-:W-:Y:S01]  /*ff40*/  ULDC UR11, c[0x0][0x630] ;  /* 0x00018c00000b7ab9 */ /* 0x000fe20000000800 */
[----:B------:R-:W-:Y:S01]  /*ff50*/  IMAD.MOV.U32 R2, RZ, RZ, R13 ;  /* 0x000000ffff027224 */ /* 0x000fe200078e000d */
[----:B------:R-:W1:Y:S01]  /*ff60*/  S2R R10, SR_CTAID.Y ;  /* 0x00000000000a7919 */ /* 0x000e620000002600 */
[----:B------:R-:W-:Y:S01]  /*ff70*/  ISETP.NE.AND.EX P1, PT, RZ, UR9, PT, P1 ;  /* 0x00000009ff007c0c */ /* 0x000fe2000bf25310 */
[----:B------:R-:W-:-:S12]  /*ff80*/  IMAD.MOV.U32 R3, RZ, RZ, R15 ;  /* 0x000000ffff037224 */ /* 0x000fd800078e000f */
[----:B------:R-:W-:Y:S05]  /*ff90*/  @!P1 BRA `(.L_x_307) ;  /* 0x0000000000289947 */ /* 0x000fea0003800000 */
[----:B------:R-:W-:Y:S02]  /*ffa0*/  ULDC UR10, c[0x0][0x634] ;  /* 0x00018d00000a7ab9 */ /* 0x000fe40000000800 */
[----:B------:R-:W-:-:S05]  /*ffb0*/  IADD3 R7, P1, R13, UR10, RZ ;  /* 0x0000000a0d077c10 */ /* 0x000fca000ff3e0ff */
[----:B------:R-:W-:-:S04]  /*ffc0*/  IMAD.X R11, RZ, RZ, R15, P1 ;  /* 0x000000ffff0b7224 */ /* 0x000fc800008e060f */
[----:B------:R-:W-:-:S04]  /*ffd0*/  IMAD.WIDE.U32 R4, R11, UR8, RZ ;  /* 0x000000080b047c25 */ /* 0x000fc8000f8e00ff */
[----:B------:R-:W-:-:S04]  /*ffe0*/  IMAD.WIDE.U32 R4, P1, R7, UR9, R4 ;  /* 0x0000000907047c25 */ /* 0x000fc8000f820004 */
[----:B------:R-:W-:-:S04]  /*fff0*/  IMAD.WIDE.U32 R6, R7, UR8, RZ ;  /* 0x0000000807067c25 */ /* 0x000fc8000f8e00ff */
[----:B------:R-:W-:Y:S01]  /*10000*/  IMAD.X R3, RZ, RZ, RZ, P1 ;  /* 0x000000ffff037224 */ /* 0x000fe200008e06ff */
[----:B------:R-:W-:Y:S01]  /*10010*/  IADD3 RZ, P1, R7, R4, RZ ;  /* 0x0000000407ff7210 */ /* 0x000fe20007f3e0ff */
[----:B------:R-:W-:-:S04]  /*10020*/  IMAD.MOV.U32 R2, RZ, RZ, R5 ;  /* 0x000000ffff027224 */ /* 0x000fc800078e0005 */
[----:B------:R-:W-:-:S08]  /*10030*/  IMAD.WIDE.U32.X R2, R11, UR9, R2, P1 ;  /* 0x000000090b027c25 */ /* 0x000fd000088e0402 */
.L_x_307:
[--C-:B------:R-:W-:Y:S01]  /*10040*/  SHF.R.U64 R11, R2, UR11, R3.reuse ;  /* 0x0000000b020b7c19 */ /* 0x100fe20008001203 */
[----:B------:R-:W-:Y:S01]  /*10050*/  ULDC.64 UR8, c[0x0][0x620] ;  /* 0x0001880000087ab9 */ /* 0x000fe20000000a00 */
[----:B------:R-:W-:Y:S01]  /*10060*/  SHF.R.U32.HI R2, RZ, UR11, R3 ;  /* 0x0000000bff027c19 */ /* 0x000fe20008011603 */
[----:B------:R-:W-:Y:S01]  /*10070*/  IMAD.MOV.U32 R3, RZ, RZ, R15 ;  /* 0x000000ffff037224 */ /* 0x000fe200078e000f */
[----:B------:R-:W-:Y:S01]  /*10080*/  IADD3 R5, P1, RZ, -R11, RZ ;  /* 0x8000000bff057210 */ /* 0x000fe20007f3e0ff */
[----:B------:R-:W2:Y:S01]  /*10090*/  LDC R7, c[0x0][0x144] ;  /* 0x00005100ff077b82 */ /* 0x000ea20000000800 */
[----:B0-----:R-:W-:Y:S01]  /*100a0*/  I2FP.F32.U32 R6, R12 ;  /* 0x0000000c00067245 */ /* 0x001fe20000201000 */
[----:B------:R-:W-:Y:S01]  /*100b0*/  ULDC.64 UR16, c[0x0][0x640] ;  /* 0x0001900000107ab9 */ /* 0x000fe20000000a00 */
[----:B------:R-:W-:Y:S01]  /*100c0*/  ULDC UR10, c[0x0][0x608] ;  /* 0x00018200000a7ab9 */ /* 0x000fe20000000800 */
[----:B------:R-:W-:Y:S01]  /*100d0*/  IMAD.X R2, RZ, RZ, ~R2, P1 ;  /* 0x000000ffff027224 */ /* 0x000fe200008e0e02 */
[----:B------:R-:W-:-:S03]  /*100e0*/  ISETP.NE.U32.AND P1, PT, RZ, UR16, PT ;  /* 0x00000010ff007c0c */ /* 0x000fc6000bf25070 */
[----:B------:R-:W-:Y:S01]  /*100f0*/  IMAD R4, R2, UR8, RZ ;  /* 0x0000000802047c24 */ /* 0x000fe2000f8e02ff */
[----:B------:R-:W0:Y:S01]  /*10100*/  LDC R15, c[0x0][0x148] ;  /* 0x00005200ff0f7b82 */ /* 0x000e220000000800 */
[----:B------:R-:W-:Y:S01]  /*10110*/  IMAD.MOV.U32 R2, RZ, RZ, R13 ;  /* 0x000000ffff027224 */ /* 0x000fe200078e000d */
[----:B------:R-:W-:-:S03]  /*10120*/  ISETP.NE.AND.EX P1, PT, RZ, UR17, PT, P1 ;  /* 0x00000011ff007c0c */ /* 0x000fc6000bf25310 */
[----:B------:R-:W-:Y:S01]  /*10130*/  IMAD.WIDE.U32 R2, R5, UR8, R2 ;  /* 0x0000000805027c25 */ /* 0x000fe2000f8e0002 */
[----:B------:R-:W-:-:S03]  /*10140*/  ULDC UR8, c[0x0][0x150] ;  /* 0x0000540000087ab9 */ /* 0x000fc60000000800 */
[----:B------:R-:W-:Y:S01]  /*10150*/  FMUL R6, R6, UR8 ;  /* 0x0000000806067c20 */ /* 0x000fe20008400000 */
[----:B------:R-:W-:Y:S01]  /*10160*/  IMAD R5, R5, UR9, R4 ;  /* 0x0000000905057c24 */ /* 0x000fe2000f8e0204 */
[----:B------:R-:W-:Y:S01]  /*10170*/  ULDC UR8, c[0x0][0x618] ;  /* 0x0001860000087ab9 */ /* 0x000fe20000000800 */
[----:B------:R-:W-:Y:S02]  /*10180*/  ULDC UR9, c[0x0][0x154] ;  /* 0x0000550000097ab9 */ /* 0x000fe40000000800 */
[----:B------:R-:W-:Y:S01]  /*10190*/  IMAD.IADD R3, R3, 0x1, R5 ;  /* 0x0000000103037824 */ /* 0x000fe200078e0205 */
[----:B------:R-:W3:Y:S04]  /*101a0*/  F2I.U32.TRUNC.NTZ R6, R6 ;  /* 0x0000000600067305 */ /* 0x000ee8000020f000 */
[----:B------:R-:W-:-:S02]  /*101b0*/  SHF.R.U64 R13, R2, UR8, R3 ;  /* 0x00000008020d7c19 */ /* 0x000fc40008001203 */
[----:B-1----:R-:W-:-:S05]  /*101c0*/  I2FP.F32.U32 R2, R10 ;  /* 0x0000000a00027245 */ /* 0x002fca0000201000 */
[----:B------:R-:W-:Y:S01]  /*101d0*/  FMUL R4, R2, UR9 ;  /* 0x0000000902047c20 */ /* 0x000fe20008400000 */
[----:B------:R-:W-:Y:S01]  /*101e0*/  SHF.R.U32.HI R2, RZ, UR8, R3 ;  /* 0x00000008ff027c19 */ /* 0x000fe20008011603 */
[----:B------:R-:W-:Y:S02]  /*101f0*/  ULDC UR8, c[0x0][0x658] ;  /* 0x0001960000087ab9 */ /* 0x000fe40000000800 */
[----:B------:R1:W4:Y:S01]  /*10200*/  F2I.U32.TRUNC.NTZ R18, R4 ;  /* 0x0000000400127305 */ /* 0x000322000020f000 */
[----:B------:R-:W-:Y:S01]  /*10210*/  SHF.R.U64 R16, R13, UR10, R2 ;  /* 0x0000000a0d107c19 */ /* 0x000fe20008001202 */
[----:B---3--:R-:W-:Y:S01]  /*10220*/  IMAD.MOV R6, RZ, RZ, -R6 ;  /* 0x000000ffff067224 */ /* 0x008fe200078e0a06 */
[----:B------:R-:W-:-:S03]  /*10230*/  SHF.R.U32.HI R3, RZ, UR10, R2 ;  /* 0x0000000aff037c19 */ /* 0x000fc60008011602 */
[----:B--2---:R-:W-:Y:S01]  /*10240*/  IMAD R19, R7, R6, R12 ;  /* 0x0000000607137224 */ /* 0x004fe200078e020c */
[--C-:B------:R-:W-:Y:S02]  /*10250*/  SHF.R.U64 R14, R16, UR8, R3.reuse ;  /* 0x00000008100e7c19 */ /* 0x100fe40008001203 */
[----:B------:R-:W-:-:S03]  /*10260*/  SHF.R.U32.HI R3, RZ, UR8, R3 ;  /* 0x00000008ff037c19 */ /* 0x000fc60008011603 */
[----:B------:R-:W-:Y:S01]  /*10270*/  IMAD.MOV.U32 R2, RZ, RZ, R14 ;  /* 0x000000ffff027224 */ /* 0x000fe200078e000e */
[----:B-1--4-:R-:W-:Y:S06]  /*10280*/  @!P1 BRA `(.L_x_308) ;  /* 0x0000000000289947 */ /* 0x012fec0003800000 */
        /* <DEDUP_REMOVED lines=10> */
.L_x_308:
[----:B------:R-:W-:Y:S01]  /*10330*/  ULDC UR8, c[0x0][0x648] ;  /* 0x0001920000087ab9 */ /* 0x000fe20000000800 */
[----:B------:R-:W-:Y:S01]  /*10340*/  IMAD.MOV R18, RZ, RZ, -R18 ;  /* 0x000000ffff127224 */ /* 0x000fe200078e0a12 */
[----:B------:R-:W-:Y:S01]  /*10350*/  SHF.R.U64 R3, R2, UR8, R3 ;  /* 0x0000000802037c19 */ /* 0x000fe20008001203 */
[----:B------:R-:W-:Y:S01]  /*10360*/  ULDC UR8, c[0x0][0x638] ;  /* 0x00018e0000087ab9 */ /* 0x000fe20000000800 */
[----:B------:R-:W-:Y:S01]  /*10370*/  LOP3.LUT R2, R16, UR6, RZ, 0xc0, !PT ;  /* 0x0000000610027c12 */ /* 0x000fe2000f8ec0ff */
[----:B0-----:R-:W-:Y:S01]  /*10380*/  @P4 IMAD R19, R15, R18, R10 ;  /* 0x000000120f134224 */ /* 0x001fe200078e020a */
[----:B------:R-:W-:Y:S01]  /*10390*/  LOP3.LUT R13, R13, UR4, RZ, 0xc0, !PT ;  /* 0x000000040d0d7c12 */ /* 0x000fe2000f8ec0ff */
[----:B------:R-:W-:Y:S01]  /*103a0*/  IMAD.MOV R5, RZ, RZ, -R3 ;  /* 0x000000ffff057224 */ /* 0x000fe200078e0a03 */
[----:B------:R-:W-:Y:S01]  /*103b0*/  ULDC UR9, c[0x0][0x610] ;  /* 0x0001840000097ab9 */ /* 0x000fe20000000800 */
[----:B------:R-:W-:Y:S02]  /*103c0*/  IMAD R2, R3, UR5, R2 ;  /* 0x0000000503027c24 */ /* 0x000fe4000f8e0202 */
[----:B------:R-:W-:Y:S01]  /*103d0*/  IMAD R14, R5, UR8, R14 ;  /* 0x00000008050e7c24 */ /* 0x000fe2000f8e020e */
[----:B------:R-:W-:Y:S01]  /*103e0*/  ULDC UR8, c[0x0][0x600] ;  /* 0x0001800000087ab9 */ /* 0x000fe20000000800 */
[----:B------:R-:W-:-:S02]  /*103f0*/  IMAD R5, R2, UR9, R19 ;  /* 0x0000000902057c24 */ /* 0x000fc4000f8e0213 */
[----:B------:R-:W-:Y:S02]  /*10400*/  IMAD R14, R14, UR8, R13 ;  /* 0x000000080e0e7c24 */ /* 0x000fe4000f8e020d */
[----:B------:R-:W-:-:S03]  /*10410*/  IMAD.MOV.U32 R2, RZ, RZ, 0x1 ;  /* 0x00000001ff027424 */ /* 0x000fc600078e00ff */
[----:B------:R-:W-:Y:S02]  /*10420*/  SEL R6, R14, R5, !P4 ;  /* 0x000000050e067207 */ /* 0x000fe40006000000 */
[----:B------:R-:W-:-:S07]  /*10430*/  SEL R5, R5, R14, !P4 ;  /* 0x0000000e05057207 */ /* 0x000fce0006000000 */
.L_x_306:
[----:B------:R-:W-:Y:S05]  /*10440*/  BSYNC B1 ;  /* 0x0000000000017941 */ /* 0x000fea0003800000 */
.L_x_305:
[----:B------:R-:W-:-:S13]  /*10450*/  LOP3.LUT P1, RZ, R2, 0xff, RZ, 0xc0, !PT ;  /* 0x000000ff02ff7812 */ /* 0x000fda000782c0ff */
[----:B------:R-:W-:Y:S05]  /*10460*/  @P1 BRA `(.L_x_309) ;  /* 0xfffffff000fc1947 */ /* 0x000fea000383ffff */
[----:B------:R-:W-:Y:S05]  /*10470*/  BSYNC B0 ;  /* 0x0000000000007941 */ /* 0x000fea0003800000 */
.L_x_297:
[----:B------:R-:W-:-:S03]  /*10480*/  UMOV UR8, 0xffffffff ;  /* 0xffffffff00087882 */ /* 0x000fc60000000000 */
[----:B------:R-:W-:Y:S05]  /*10490*/  BRA.DIV UR8, `(.L_x_310) ;  /* 0x0000000208e07947 */ /* 0x000fea000b800000 */
[----:B------:R-:W-:-:S13]  /*104a0*/  ELECT P0, URZ, PT ;  /* 0x00000000003f782f */ /* 0x000fda0003800000 */
.L_x_322:
[----:B------:R-:W-:Y:S04]  /*104b0*/  BSSY B0, `(.L_x_311) ;  /* 0x000001a000007945 */ /* 0x000fe80003800000 */
[----:B------:R-:W-:Y:S05]  /*104c0*/  @!P0 BRA `(.L_x_312) ;  /* 0x0000000000608947 */ /* 0x000fea0003800000 */
[----:B------:R-:W-:-:S04]  /*104d0*/  ULOP3.LUT UR8, UR7, 0x2, URZ, 0xfc, !UPT ;  /* 0x0000000207087892 */ /* 0x000fc8000f8efc3f */
[----:B------:R-:W-:-:S06]  /*104e0*/  UISETP.NE.AND UP0, UPT, UR8, 0x3, UPT ;  /* 0x000000030800788c */ /* 0x000fcc000bf05270 */
[----:B------:R-:W-:-:S13]  /*104f0*/  PLOP3.LUT P0, PT, PT, PT, UP0, 0x80, 0x0 ;  /* 0x000000000000781c */ /* 0x000fda0003f0f008 */
[----:B------:R-:W-:Y:S05]  /*10500*/  @!P0 BRA `(.L_x_313) ;  /* 0x0000000000048947 */ /* 0x000fea0003800000 */
[----:B------:R-:W-:Y:S01]  /*10510*/  BPT.TRAP 0x1 ;  /* 0x000000040000795c */ /* 0x000fe20000300000 */
.L_x_313:
[----:B------:R-:W0:Y:S01]  /*10520*/  S2R R3, SR_CgaCtaId ;  /* 0x0000000000037919 */ /* 0x000e220000008800 */
[----:B------:R-:W-:-:S04]  /*10530*/  MOV R2, 0x400 ;  /* 0x0000040000027802 */ /* 0x000fc80000000f00 */
[----:B0-----:R-:W-:Y:S02]  /*10540*/  LEA R3, R3, R2, 0x18 ;  /* 0x0000000203037211 */ /* 0x001fe400078ec0ff */
[----:B------:R-:W-:-:S03]  /*10550*/  SHF.L.U32 R2, R0, 0x1f, RZ ;  /* 0x0000001f00027819 */ /* 0x000fc600000006ff */
[----:B------:R-:W-:-:S04]  /*10560*/  VIADD R3, R3, 0x10 ;  /* 0x0000001003037836 */ /* 0x000fc80000000000 */
[C---:B------:R-:W-:Y:S02]  /*10570*/  IMAD R7, R8.reuse, 0x8, R3 ;  /* 0x0000000808077824 */ /* 0x040fe400078e0203 */
[----:B------:R-:W-:Y:S02]  /*10580*/  VIADD R8, R8, 0x1 ;  /* 0x0000000108087836 */ /* 0x000fe40000000000 */
[----:B------:R-:W0:Y:S03]  /*10590*/  SYNCS.PHASECHK.TRANS64.TRYWAIT P0, [R7+URZ], R2 ;  /* 0x00000002070075a7 */ /* 0x000e26000800017f */
[----:B------:R-:W-:-:S04]  /*105a0*/  ISETP.NE.AND P1, PT, R8, 0x2, PT ;  /* 0x000000020800780c */ /* 0x000fc80003f25270 */
[----:B------:R-:W-:Y:S02]  /*105b0*/  SEL R5, RZ, 0x1, P1 ;  /* 0x00000001ff057807 */ /* 0x000fe40000800000 */
[----:B------:R-:W-:Y:S02]  /*105c0*/  SEL R8, R8, RZ, P1 ;  /* 0x000000ff08087207 */ /* 0x000fe40000800000 */
[----:B------:R-:W-:Y:S01]  /*105d0*/  LOP3.LUT R0, R0, R5, RZ, 0x3c, !PT ;  /* 0x0000000500007212 */ /* 0x000fe200078e3cff */
[----:B0-----:R-:W-:Y:S06]  /*105e0*/  @!P0 BRA `(.L_x_314) ;  /* 0x0000000000b08947 */ /* 0x001fec0003800000 */
.L_x_323:
[----:B------:R-:W-:Y:S01]  /*105f0*/  IMAD R3, R8, 0x8, R3 ;  /* 0x0000000808037824 */ /* 0x000fe200078e0203 */
[----:B------:R-:W-:-:S07]  /*10600*/  SHF.L.U32 R0, R0, 0x1f, RZ ;  /* 0x0000001f00007819 */ /* 0x000fce00000006ff */
.L_x_315:
[----:B-1----:R1:W2:Y:S02]  /*10610*/  SYNCS.PHASECHK.TRANS64.TRYWAIT P0, [R3+URZ], R0 ;  /* 0x00000000030075a7 */ /* 0x0022a4000800017f */
[----:B--2---:R-:W-:Y:S05]  /*10620*/  @!P0 NANOSLEEP.SYNCS 0x989680 ;  /* 0x009896800000895d */ /* 0x004fea0003900000 */
[----:B------:R-:W2:Y:S02]  /*10630*/  @!P0 SYNCS.PHASECHK.TRANS64 P0, [R3+URZ], R0 ;  /* 0x00000000030085a7 */ /* 0x000ea4000800007f */
[----:B--2---:R-:W-:Y:S05]  /*10640*/  @!P0 BRA `(.L_x_315) ;  /* 0xfffffffc00f08947 */ /* 0x004fea000383ffff */
.L_x_312:
[----:B------:R-:W-:Y:S05]  /*10650*/  BSYNC B0 ;  /* 0x0000000000007941 */ /* 0x000fea0003800000 */
.L_x_311:
[----:B------:R-:W-:Y:S05]  /*10660*/  EXIT ;  /* 0x000000000000794d */ /* 0x000fea0003800000 */
.L_x_17:
[----:B-1----:R-:W-:-:S04]  /*10670*/  IMAD.U32 R3, RZ, RZ, UR6 ;  /* 0x00000006ff037e24 */ /* 0x002fc8000f8e00ff */
[----:B------:R1:W2:Y:S03]  /*10680*/  SYNCS.PHASECHK.TRANS64.TRYWAIT P0, [R3+URZ], R0 ;  /* 0x00000000030075a7 */ /* 0x0002a6000800017f */
[----:B--2---:R-:W-:Y:S05]  /*10690*/  @!P0 NANOSLEEP.SYNCS 0x989680 ;  /* 0x009896800000895d */ /* 0x004fea0003900000 */
[----:B------:R-:W2:Y:S02]  /*106a0*/  @!P0 SYNCS.PHASECHK.TRANS64 P0, [R3+URZ], R0 ;  /* 0x00000000030085a7 */ /* 0x000ea4000800007f */
[----:B--2---:R-:W-:Y:S05]  /*106b0*/  @!P0 BRA `(.L_x_17) ;  /* 0xfffffffc00ec8947 */ /* 0x004fea000383ffff */
[----:B------:R-:W-:Y:S05]  /*106c0*/  BRA `(.L_x_16) ;  /* 0xffffff1400107947 */ /* 0x000fea000383ffff */
.L_x_23:
[----:B-----5:R2:W-:Y:S02]  /*106d0*/  STL [R1+0x80], R0 ;  /* 0x0000800001007387 */ /* 0x0205e40000100800 */
[----:B--2---:R-:W-:-:S04]  /*106e0*/  IMAD.U32 R0, RZ, RZ, UR22 ;  /* 0x00000016ff007e24 */ /* 0x004fc8000f8e00ff */
[----:B------:R2:W3:Y:S03]  /*106f0*/  SYNCS.PHASECHK.TRANS64.TRYWAIT P0, [R0+URZ], R229 ;  /* 0x000000e5000075a7 */ /* 0x0004e6000800017f */
[----:B---3--:R-:W-:Y:S05]  /*10700*/  @!P0 NANOSLEEP.SYNCS 0x989680 ;  /* 0x009896800000895d */ /* 0x008fea0003900000 */
[----:B------:R2:W3:Y:S02]  /*10710*/  @!P0 SYNCS.PHASECHK.TRANS64 P0, [R0+URZ], R229 ;  /* 0x000000e5000085a7 */ /* 0x0004e4000800007f */
[----:B--2---:R2:W5:Y:S02]  /*10720*/  LDL.LU R0, [R1+0x80] ;  /* 0x0000800001007983 */ /* 0x0045640000300800 */
[----:B--23--:R-:W-:Y:S05]  /*10730*/  @!P0 BRA `(.L_x_23) ;  /* 0xfffffffc00e48947 */ /* 0x00cfea000383ffff */
[----:B------:R-:W-:Y:S05]  /*10740*/  BRA `(.L_x_22) ;  /* 0xffffff28005c7947 */ /* 0x000fea000383ffff */
.L_x_298:
[----:B------:R-:W-:Y:S01]  /*10750*/  BSSY B1, `(.L_x_316) ;  /* 0x0000006000017945 */ /* 0x000fe20003800000 */
[----:B------:R-:W-:-:S07]  /*10760*/  IMAD.MOV.U32 R2, RZ, RZ, -0x1 ;  /* 0xffffffffff027424 */ /* 0x000fce00078e00ff */
[----:B------:R-:W-:Y:S05]  /*10770*/  WARPSYNC.COLLECTIVE R2, `(.L_x_317) ;  /* 0x00000000020c7348 */ /* 0x000fea0003c00000 */
[----:B------:R-:W-:Y:S02]  /*10780*/  ELECT P1, UR62, PT ;  /* 0x00000000003e782f */ /* 0x000fe40003820000 */
[----:B------:R-:W-:Y:S01]  /*10790*/  MOV R2, UR62 ;  /* 0x0000003e00027c02 */ /* 0x000fe20008000f00 */
[----:B------:R-:W-:Y:S10]  /*107a0*/  ENDCOLLECTIVE ;  /* 0x000000000000791b */ /* 0x000ff40003800000 */
.L_x_317:
[----:B------:R-:W-:Y:S05]  /*107b0*/  BSYNC B1 ;  /* 0x0000000000017941 */ /* 0x000fea0003800000 */
.L_x_316:
[----:B------:R-:W-:Y:S05]  /*107c0*/  BRA `(.L_x_318) ;  /* 0xfffffff000307947 */ /* 0x000fea000383ffff */
.L_x_301:
[----:B-1----:R1:W2:Y:S02]  /*107d0*/  SYNCS.PHASECHK.TRANS64.TRYWAIT P1, [R13+URZ+0x10], R4 ;  /* 0x000010040d0075a7 */ /* 0x0022a4000802017f */
[----:B--2---:R-:W-:Y:S05]  /*107e0*/  @!P1 NANOSLEEP.SYNCS 0x989680 ;  /* 0x009896800000995d */ /* 0x004fea0003900000 */
[----:B------:R-:W2:Y:S02]  /*107f0*/  @!P1 SYNCS.PHASECHK.TRANS64 P1, [R13+URZ+0x10], R4 ;  /* 0x000010040d0095a7 */ /* 0x000ea4000802007f */
[----:B--2---:R-:W-:Y:S05]  /*10800*/  @!P1 BRA `(.L_x_301) ;  /* 0xfffffffc00f09947 */ /* 0x004fea000383ffff */
[----:B------:R-:W-:Y:S05]  /*10810*/  BRA `(.L_x_319) ;  /* 0xfffffff000647947 */ /* 0x000fea000383ffff */
.L_x_310:
[----:B------:R-:W-:Y:S01]  /*10820*/  BSSY B0, `(.L_x_320) ;  /* 0x0000006000007945 */ /* 0x000fe20003800000 */
[----:B------:R-:W-:-:S07]  /*10830*/  IMAD.MOV.U32 R2, RZ, RZ, -0x1 ;  /* 0xffffffffff027424 */ /* 0x000fce00078e00ff */
[----:B------:R-:W-:Y:S05]  /*10840*/  WARPSYNC.COLLECTIVE R2, `(.L_x_321) ;  /* 0x00000000020c7348 */ /* 0x000fea0003c00000 */
[----:B------:R-:W-:Y:S02]  /*10850*/  ELECT P1, UR62, PT ;  /* 0x00000000003e782f */ /* 0x000fe40003820000 */
[----:B------:R-:W-:Y:S01]  /*10860*/  MOV R2, UR62 ;  /* 0x0000003e00027c02 */ /* 0x000fe20008000f00 */
[----:B------:R-:W-:Y:S10]  /*10870*/  ENDCOLLECTIVE ;  /* 0x000000000000791b */ /* 0x000ff40003800000 */
.L_x_321:
[----:B------:R-:W-:Y:S05]  /*10880*/  BSYNC B0 ;  /* 0x0000000000007941 */ /* 0x000fea0003800000 */
.L_x_320:
[----:B------:R-:W-:Y:S01]  /*10890*/  PLOP3.LUT P0, PT, P1, PT, PT, 0x80, 0x0 ;  /* 0x000000000000781c */ /* 0x000fe20000f0f070 */
[----:B------:R-:W-:-:S12]  /*108a0*/  BRA `(.L_x_322) ;  /* 0xfffffffc00007947 */ /* 0x000fd8000383ffff */
.L_x_314:
[----:B0-----:R0:W1:Y:S02]  /*108b0*/  SYNCS.PHASECHK.TRANS64.TRYWAIT P0, [R7+URZ], R2 ;  /* 0x00000002070075a7 */ /* 0x001064000800017f */
[----:B-1----:R-:W-:Y:S05]  /*108c0*/  @!P0 NANOSLEEP.SYNCS 0x989680 ;  /* 0x009896800000895d */ /* 0x002fea0003900000 */
[----:B------:R-:W1:Y:S02]  /*108d0*/  @!P0 SYNCS.PHASECHK.TRANS64 P0, [R7+URZ], R2 ;  /* 0x00000002070085a7 */ /* 0x000e64000800007f */
[----:B-1----:R-:W-:Y:S05]  /*108e0*/  @!P0 BRA `(.L_x_314) ;  /* 0xfffffffc00f08947 */ /* 0x002fea000383ffff */
[----:B------:R-:W-:Y:S05]  /*108f0*/  BRA `(.L_x_323) ;  /* 0xfffffffc003c7947 */ /* 0x000fea000383ffff */
.L_x_324:
[----:B------:R-:W-:-:S00]  /*10900*/  BRA `(.L_x_324) ;  /* 0xfffffffc00fc7947 */ /* 0x000fc0000383ffff */
[----:B------:R-:W-:-:S00]  /*10910*/  NOP ;  /* 0x0000000000007918 */ /* 0x000fc00000000000 */
        /* <DEDUP_REMOVED lines=14> */
.L_x_325:


//--------------------- .nv.shared._ZN7cutlass13device_kernelINS_4gemm6kernel13GemmUniversalIN4cute5tupleIJiiiiEEENS1_10collective13CollectiveMmaINS1_37MainloopSm90TmaGmmaWarpSpecializedFP8ILi2ENS5_IJNS4_1CILi1EEESB_SB_EEENS1_35KernelTmaWarpSpecializedCooperativeEEENS5_IJNSA_ILi256EEENSA_ILi128EEESF_EEENS_12float_e4m3_tENS5_IJlSB_lEEESI_SJ_NS4_8TiledMMAINS4_8MMA_AtomIJNS4_4SM904GMMA31MMA_64x128x32_F32E4M3E4M3_SS_TNILNSN_7ScaleInE1ELSP_1EEEEEENS4_6LayoutINS5_IJNSA_ILi2EEESB_SB_EEENS5_IJSB_NSA_ILi0EEESV_EEEEENS5_IJNS4_10UnderscoreESY_SY_EEEEENS4_13SM90_TMA_LOADENS4_14ComposedLayoutINS4_7SwizzleILi3ELi4ELi3EEENS4_18smem_ptr_flag_bitsILi8EEENSS_INS5_IJNSA_ILi8EEESG_EEENS5_IJSG_SB_EEEEEEEvNS4_8identityES11_S1B_vS1C_EENS_8epilogue10collective6detail29Sm90TmaWarpSpecializedAdapterINS1F_15DefaultEpilogueISI_SJ_SJ_NS1E_6thread17LinearCombinationISI_Li1EffLNS1J_9ScaleType4KindE0ELNS_15FloatRoundStyleE2ESI_EENS1_15EpilogueDefaultEEEEEvvEEEEvNT_6ParamsE --------------------------
	.section	.nv.shared._ZN7cutlass13device_kernelINS_4gemm6kernel13GemmUniversalIN4cute5tupleIJiiiiEEENS1_10collective13CollectiveMmaINS1_37MainloopSm90TmaGmmaWarpSpecializedFP8ILi2ENS5_IJNS4_1CILi1EEESB_SB_EEENS1_35KernelTmaWarpSpecializedCooperativeEEENS5_IJNSA_ILi256EEENSA_ILi128EEESF_EEENS_12float_e4m3_tENS5_IJlSB_lEEESI_SJ_NS4_8TiledMMAINS4_8MMA_AtomIJNS4_4SM904GMMA31MMA_64x128x32_F32E4M3E4M3_SS_TNILNSN_7ScaleInE1ELSP_1EEEEEENS4_6LayoutINS5_IJNSA_ILi2EEESB_SB_EEENS5_IJSB_NSA_ILi0EEESV_EEEEENS5_IJNS4_10UnderscoreESY_SY_EEEEENS4_13SM90_TMA_LOADENS4_14ComposedLayoutINS4_7SwizzleILi3ELi4ELi3EEENS4_18smem_ptr_flag_bitsILi8EEENSS_INS5_IJNSA_ILi8EEESG_EEENS5_IJSG_SB_EEEEEEEvNS4_8identityES11_S1B_vS1C_EENS_8epilogue10collective6detail29Sm90TmaWarpSpecializedAdapterINS1F_15DefaultEpilogueISI_SJ_SJ_NS1E_6thread17LinearCombinationISI_Li1EffLNS1J_9ScaleType4KindE0ELNS_15FloatRoundStyleE2ESI_EENS1_15EpilogueDefaultEEEEEvvEEEEvNT_6ParamsE,"aw",@nobits
	.sectionflags	@""
	.align	16
	.zero		1024


//--------------------- .nv.shared.reserved.0     --------------------------
	.section	.nv.shared.reserved.0,"aw",@nobits
	.weak		__nv_reservedSMEM_offset_0_alias
	.size		__nv_reservedSMEM_offset_0_alias, 0, 0
	.other		__nv_reservedSMEM_offset_0_alias,@"STO_CUDA_RESERVED_SHARED STV_DEFAULT"
__nv_reservedSMEM_offset_0_alias:
	.zero		0


//--------------------- .nv.global                --------------------------
	.section	.nv.global,"aw",@nobits
.nv.global:
	.type		_ZN40_INTERNAL_b84b405f_4_k_cu_6f6e5860_179754cute1_E,@object
	.size		_ZN40_INTERNAL_b84b405f_4_k_cu_6f6e5860_179754cute1_E,(_ZN40_INTERNAL_b84b405f_4_k_cu_6f6e5860_179754cuda3std3__45__cpo6cbeginE - _ZN40_INTERNAL_b84b405f_4_k_cu_6f6e5860_179754cute1_E)
_ZN40_INTERNAL_b84b405f_4_k_cu_6f6e5860_179754cute1_E:
	.zero		1
	.type		_ZN40_INTERNAL_b84b405f_4_k_cu_6f6e5860_179754cuda3std3__45__cpo6cbeginE,@object
	.size		_ZN40_INTERNAL_b84b405f_4_k_cu_6f6e5860_179754cuda3std3__45__cpo6cbeginE,(_ZN40_INTERNAL_b84b405f_4_k_cu_6f6e5860_179754cuda3std3__48in_placeE - _ZN40_INTERNAL_b84b405f_4_k_cu_6f6e5860_179754cuda3std3__45__cpo6cbeginE)
_ZN40_INTERNAL_b84b405f_4_k_cu_6f6e5860_179754cuda3std3__45__cpo6cbeginE:
	.zero		1
	.type		_ZN40_INTERNAL_b84b405f_4_k_cu_6f6e5860_179754cuda3std3__48in_placeE,@object
	.size		_ZN40_INTERNAL_b84b405f_4_k_cu_6f6e5860_179754cuda3std3__48in_placeE,(_ZN40_INTERNAL_b84b405f_4_k_cu_6f6e5860_179754cuda3std6ranges3__45__cpo9iter_moveE - _ZN40_INTERNAL_b84b405f_4_k_cu_6f6e5860_179754cuda3std3__48in_placeE)
_ZN40_INTERNAL_b84b405f_4_k_cu_6f6e5860_179754cuda3std3__48in_placeE:
	.zero		1
	.type		_ZN40_INTERNAL_b84b405f_4_k_cu_6f6e5860_179754cuda3std6ranges3__45__cpo9iter_moveE,@object
	.size		_ZN40_INTERNAL_b84b405f_4_k_cu_6f6e5860_179754cuda3std6ranges3__45__cpo9iter_moveE,(_ZN40_INTERNAL_b84b405f_4_k_cu_6f6e5860_179754cuda3std3__45__cpo5beginE - _ZN40_INTERNAL_b84b405f_4_k_cu_6f6e5860_179754cuda3std6ranges3__45__cpo9iter_moveE)
_ZN40_INTERNAL_b84b405f_4_k_cu_6f6e5860_179754cuda3std6ranges3__45__cpo9iter_moveE:
	.zero		1
	.type		_ZN40_INTERNAL_b84b405f_4_k_cu_6f6e5860_179754cuda3std3__45__cpo5beginE,@object
	.size		_ZN40_INTERNAL_b84b405f_4_k_cu_6f6e5860_179754cuda3std3__45__cpo5beginE,(_ZN40_INTERNAL_b84b405f_4_k_cu_6f6e5860_179754cuda3std3__442_GLOBAL__N__b84b405f_4_k_cu_6f6e5860_179756ignoreE - _ZN40_INTERNAL_b84b405f_4_k_cu_6f6e5860_179754cuda3std3__45__cpo5beginE)
_ZN40_INTERNAL_b84b405f_4_k_cu_6f6e5860_179754cuda3std3__45__cpo5beginE:
	.zero		1
	.type		_ZN40_INTERNAL_b84b405f_4_k_cu_6f6e5860_179754cuda3std3__442_GLOBAL__N__b84b405f_4_k_cu_6f6e5860_179756ignoreE,@object
	.size		_ZN40_INTERNAL_b84b405f_4_k_cu_6f6e5860_179754cuda3std3__442_GLOBAL__N__b84b405f_4_k_cu_6f6e5860_179756ignoreE,(_ZN40_INTERNAL_b84b405f_4_k_cu_6f6e5860_179754cute7productE - _ZN40_INTERNAL_b84b405f_4_k_cu_6f6e5860_179754cuda3std3__442_GLOBAL__N__b84b405f_4_k_cu_6f6e5860_179756ignoreE)
_ZN40_INTERNAL_b84b405f_4_k_cu_6f6e5860_179754cuda3std3__442_GLOBAL__N__b84b405f_4_k_cu_6f6e5860_179756ignoreE:
	.zero		1
	.type		_ZN40_INTERNAL_b84b405f_4_k_cu_6f6e5860_179754cute7productE,@object
	.size		_ZN40_INTERNAL_b84b405f_4_k_cu_6f6e5860_179754cute7productE,(_ZN40_INTERNAL_b84b405f_4_k_cu_6f6e5860_179754cuda3std3__45__cpo3endE - _ZN40_INTERNAL_b84b405f_4_k_cu_6f6e5860_179754cute7productE)
_ZN40_INTERNAL_b84b405f_4_k_cu_6f6e5860_179754cute7productE:
	.zero		1
	.type		_ZN40_INTERNAL_b84b405f_4_k_cu_6f6e5860_179754cuda3std3__45__cpo3endE,@object
	.size		_ZN40_INTERNAL_b84b405f_4_k_cu_6f6e5860_179754cuda3std3__45__cpo3endE,(_ZN40_INTERNAL_b84b405f_4_k_cu_6f6e5860_179754cuda3std3__419piecewise_constructE - _ZN40_INTERNAL_b84b405f_4_k_cu_6f6e5860_179754cuda3std3__45__cpo3endE)
_ZN40_INTERNAL_b84b405f_4_k_cu_6f6e5860_179754cuda3std3__45__cpo3endE:
	.zero		1
	.type		_ZN40_INTERNAL_b84b405f_4_k_cu_6f6e5860_179754cuda3std3__419piecewise_constructE,@object
	.size		_ZN40_INTERNAL_b84b405f_4_k_cu_6f6e5860_179754cuda3std3__419piecewise_constructE,(_ZN40_INTERNAL_b84b405f_4_k_cu_6f6e5860_179754cuda3std3__45__cpo4cendE - _ZN40_INTERNAL_b84b405f_4_k_cu_6f6e5860_179754cuda3std3__419piecewise_constructE)
_ZN40_INTERNAL_b84b405f_4_k_cu_6f6e5860_179754cuda3std3__419piecewise_constructE:
	.zero		1
	.type		_ZN40_INTERNAL_b84b405f_4_k_cu_6f6e5860_179754cuda3std3__45__cpo4cendE,@object
	.size		_ZN40_INTERNAL_b84b405f_4_k_cu_6f6e5860_179754cuda3std3__45__cpo4cendE,(_ZN40_INTERNAL_b84b405f_4_k_cu_6f6e5860_179754cuda3std6ranges3__45__cpo4swapE - _ZN40_INTERNAL_b84b405f_4_k_cu_6f6e5860_179754cuda3std3__45__cpo4cendE)
_ZN40_INTERNAL_b84b405f_4_k_cu_6f6e5860_179754cuda3std3__45__cpo4cendE:
	.zero		1
	.type		_ZN40_INTERNAL_b84b405f_4_k_cu_6f6e5860_179754cuda3std6ranges3__45__cpo4swapE,@object
	.size		_ZN40_INTERNAL_b84b405f_4_k_cu_6f6e5860_179754cuda3std6ranges3__45__cpo4swapE,(.L_7 - _ZN40_INTERNAL_b84b405f_4_k_cu_6f6e5860_179754cuda3std6ranges3__45__cpo4swapE)
_ZN40_INTERNAL_b84b405f_4_k_cu_6f6e5860_179754cuda3std6ranges3__45__cpo4swapE:
	.zero		1
.L_7:


//--------------------- .nv.constant0._ZN7cutlass13device_kernelINS_4gemm6kernel13GemmUniversalIN4cute5tupleIJiiiiEEENS1_10collective13CollectiveMmaINS1_37MainloopSm90TmaGmmaWarpSpecializedFP8ILi2ENS5_IJNS4_1CILi1EEESB_SB_EEENS1_35KernelTmaWarpSpecializedCooperativeEEENS5_IJNSA_ILi256EEENSA_ILi128EEESF_EEENS_12float_e4m3_tENS5_IJlSB_lEEESI_SJ_NS4_8TiledMMAINS4_8MMA_AtomIJNS4_4SM904GMMA31MMA_64x128x32_F32E4M3E4M3_SS_TNILNSN_7ScaleInE1ELSP_1EEEEEENS4_6LayoutINS5_IJNSA_ILi2EEESB_SB_EEENS5_IJSB_NSA_ILi0EEESV_EEEEENS5_IJNS4_10UnderscoreESY_SY_EEEEENS4_13SM90_TMA_LOADENS4_14ComposedLayoutINS4_7SwizzleILi3ELi4ELi3EEENS4_18smem_ptr_flag_bitsILi8EEENSS_INS5_IJNSA_ILi8EEESG_EEENS5_IJSG_SB_EEEEEEEvNS4_8identityES11_S1B_vS1C_EENS_8epilogue10collective6detail29Sm90TmaWarpSpecializedAdapterINS1F_15DefaultEpilogueISI_SJ_SJ_NS1E_6thread17LinearCombinationISI_Li1EffLNS1J_9ScaleType4KindE0ELNS_15FloatRoundStyleE2ESI_EENS1_15EpilogueDefaultEEEEEvvEEEEvNT_6ParamsE --------------------------
	.section	.nv.constant0._ZN7cutlass13device_kernelINS_4gemm6kernel13GemmUniversalIN4cute5tupleIJiiiiEEENS1_10collective13CollectiveMmaINS1_37MainloopSm90TmaGmmaWarpSpecializedFP8ILi2ENS5_IJNS4_1CILi1EEESB_SB_EEENS1_35KernelTmaWarpSpecializedCooperativeEEENS5_IJNSA_ILi256EEENSA_ILi128EEESF_EEENS_12float_e4m3_tENS5_IJlSB_lEEESI_SJ_NS4_8TiledMMAINS4_8MMA_AtomIJNS4_4SM904GMMA31MMA_64x128x32_F32E4M3E4M3_SS_TNILNSN_7ScaleInE1ELSP_1EEEEEENS4_6LayoutINS5_IJNSA_ILi2EEESB_SB_EEENS5_IJSB_NSA_ILi0EEESV_EEEEENS5_IJNS4_10UnderscoreESY_SY_EEEEENS4_13SM90_TMA_LOADENS4_14ComposedLayoutINS4_7SwizzleILi3ELi4ELi3EEENS4_18smem_ptr_flag_bitsILi8EEENSS_INS5_IJNSA_ILi8EEESG_EEENS5_IJSG_SB_EEEEEEEvNS4_8identityES11_S1B_vS1C_EENS_8epilogue10collective6detail29Sm90TmaWarpSpecializedAdapterINS1F_15DefaultEpilogueISI_SJ_SJ_NS1E_6thread17LinearCombinationISI_Li1EffLNS1J_9ScaleType4KindE0ELNS_15FloatRoundStyleE2ESI_EENS1_15EpilogueDefaultEEEEEvvEEEEvNT_6ParamsE,"a",@progbits
	.sectionflags	@""
	.align	4
.nv.constant0._ZN7cutlass13device_kernelINS_4gemm6kernel13GemmUniversalIN4cute5tupleIJiiiiEEENS1_10collective13CollectiveMmaINS1_37MainloopSm90TmaGmmaWarpSpecializedFP8ILi2ENS5_IJNS4_1CILi1EEESB_SB_EEENS1_35KernelTmaWarpSpecializedCooperativeEEENS5_IJNSA_ILi256EEENSA_ILi128EEESF_EEENS_12float_e4m3_tENS5_IJlSB_lEEESI_SJ_NS4_8TiledMMAINS4_8MMA_AtomIJNS4_4SM904GMMA31MMA_64x128x32_F32E4M3E4M3_SS_TNILNSN_7ScaleInE1ELSP_1EEEEEENS4_6LayoutINS5_IJNSA_ILi2EEESB_SB_EEENS5_IJSB_NSA_ILi0EEESV_EEEEENS5_IJNS4_10UnderscoreESY_SY_EEEEENS4_13SM90_TMA_LOADENS4_14ComposedLayoutINS4_7SwizzleILi3ELi4ELi3EEENS4_18smem_ptr_flag_bitsILi8EEENSS_INS5_IJNSA_ILi8EEESG_EEENS5_IJSG_SB_EEEEEEEvNS4_8identityES11_S1B_vS1C_EENS_8epilogue10collective6detail29Sm90TmaWarpSpecializedAdapterINS1F_15DefaultEpilogueISI_SJ_SJ_NS1E_6thread17LinearCombinationISI_Li1EffLNS1J_9ScaleType4KindE0ELNS_15FloatRoundStyleE2ESI_EENS1_15EpilogueDefaultEEEEEvvEEEEvNT_6ParamsE:
	.zero		1664


//--------------------- SYMBOLS --------------------------

	.type		.nv.reservedSmem.offset0,@object
	.size		.nv.reservedSmem.offset0,0x4
